	.target	sm_90a

	.elftype	@"ET_EXEC"


//--------------------- .note.nv.tkinfo           --------------------------
	.section	.note.nv.tkinfo,"",@"SHT_NOTE"
	.sectionflags	@"SHF_NOTE_NV_TKINFO"
	.tkinfo
        /*0018*/ 	.word	0x00000002
        /*0030*/ 	.string	""
        /*0030*/ 	.string	"ptxas"
        /*0030*/ 	.string	"Cuda compilation tools, release 13.0, V13.0.88"
        /*0030*/ 	.string	"Build cuda_13.0.r13.0/compiler.36424714_0"
        /*0030*/ 	.string	"-v  -suppress-debug-info  -lineinfo  -arch sm_90a "



//--------------------- .note.nv.cuinfo           --------------------------
	.section	.note.nv.cuinfo,"",@"SHT_NOTE"
	.sectionflags	@"SHF_NOTE_NV_CUINFO"
        /*0018*/ 	.short	0x0002
        /*001a*/ 	.short	0x005a
        /*001c*/ 	.short	0x0082
	.zero		2


//--------------------- .nv.info                  --------------------------
	.section	.nv.info,"",@"SHT_CUDA_INFO"
	.align	4


	//----- nvinfo : EIATTR_REGCOUNT
	.align		4
        /*0000*/ 	.byte	0x04, 0x2f
        /*0002*/ 	.short	(.L_1 - .L_0)
	.align		4
.L_0:
        /*0004*/ 	.word	index@(gluon_wgmma)
        /*0008*/ 	.word	0x0000005a


	//----- nvinfo : EIATTR_FRAME_SIZE
	.align		4
.L_1:
        /*000c*/ 	.byte	0x04, 0x11
        /*000e*/ 	.short	(.L_3 - .L_2)
	.align		4
.L_2:
        /*0010*/ 	.word	index@(gluon_wgmma)
        /*0014*/ 	.word	0x00000000


	//----- nvinfo : EIATTR_MIN_STACK_SIZE
	.align		4
.L_3:
        /*0018*/ 	.byte	0x04, 0x12
        /*001a*/ 	.short	(.L_5 - .L_4)
	.align		4
.L_4:
        /*001c*/ 	.word	index@(gluon_wgmma)
        /*0020*/ 	.word	0x00000000
.L_5:


//--------------------- .nv.compat                --------------------------
	.section	.nv.compat,"",@"SHT_CUDA_COMPAT_INFO"
	.align	4
        /*0000*/ 	.byte	0x02, 0x09, 0x01, 0x00, 0x02, 0x02, 0x04, 0x00, 0x02, 0x05, 0x05, 0x00, 0x03, 0x07, 0x01, 0x01
        /*0010*/ 	.byte	0x02, 0x03, 0x03, 0x00, 0x02, 0x06, 0x01, 0x00, 0x04, 0x0b, 0x08, 0x00, 0x00, 0x00, 0x00, 0x00
        /*0020*/ 	.byte	0x00, 0x00, 0x00, 0x00


//--------------------- .nv.info.gluon_wgmma      --------------------------
	.section	.nv.info.gluon_wgmma,"",@"SHT_CUDA_INFO"
	.sectionflags	@""
	.align	4


	//----- nvinfo : EIATTR_CUDA_API_VERSION
	.align		4
        /*0000*/ 	.byte	0x04, 0x37
        /*0002*/ 	.short	(.L_7 - .L_6)
.L_6:
        /*0004*/ 	.word	0x00000082


	//----- nvinfo : EIATTR_KPARAM_INFO
	.align		4
.L_7:
        /*0008*/ 	.byte	0x04, 0x17
        /*000a*/ 	.short	(.L_9 - .L_8)
.L_8:
        /*000c*/ 	.word	0x00000000
        /*0010*/ 	.short	0x000a
        /*0012*/ 	.short	0x0048
        /*0014*/ 	.byte	0x00, 0xf4, 0x21, 0x00


	//----- nvinfo : EIATTR_KPARAM_INFO
	.align		4
.L_9:
        /*0018*/ 	.byte	0x04, 0x17
        /*001a*/ 	.short	(.L_11 - .L_10)
.L_10:
        /*001c*/ 	.word	0x00000000
        /*0020*/ 	.short	0x0009
        /*0022*/ 	.short	0x0040
        /*0024*/ 	.byte	0x00, 0xf4, 0x21, 0x00


	//----- nvinfo : EIATTR_KPARAM_INFO
	.align		4
.L_11:
        /*0028*/ 	.byte	0x04, 0x17
        /*002a*/ 	.short	(.L_13 - .L_12)
.L_12:
        /*002c*/ 	.word	0x00000000
        /*0030*/ 	.short	0x0008
        /*0032*/ 	.short	0x0038
        /*0034*/ 	.byte	0x00, 0xf0, 0x21, 0x00


	//----- nvinfo : EIATTR_KPARAM_INFO
	.align		4
.L_13:
        /*0038*/ 	.byte	0x04, 0x17
        /*003a*/ 	.short	(.L_15 - .L_14)
.L_14:
        /*003c*/ 	.word	0x00000000
        /*0040*/ 	.short	0x0007
        /*0042*/ 	.short	0x0030
        /*0044*/ 	.byte	0x00, 0xf0, 0x21, 0x00


	//----- nvinfo : EIATTR_KPARAM_INFO
	.align		4
.L_15:
        /*0048*/ 	.byte	0x04, 0x17
        /*004a*/ 	.short	(.L_17 - .L_16)
.L_16:
        /*004c*/ 	.word	0x00000000
        /*0050*/ 	.short	0x0006
        /*0052*/ 	.short	0x0028
        /*0054*/ 	.byte	0x00, 0xf0, 0x21, 0x00


	//----- nvinfo : EIATTR_KPARAM_INFO
	.align		4
.L_17:
        /*0058*/ 	.byte	0x04, 0x17
        /*005a*/ 	.short	(.L_19 - .L_18)
.L_18:
        /*005c*/ 	.word	0x00000000
        /*0060*/ 	.short	0x0005
        /*0062*/ 	.short	0x0020
        /*0064*/ 	.byte	0x00, 0xf0, 0x11, 0x00


	//----- nvinfo : EIATTR_KPARAM_INFO
	.align		4
.L_19:
        /*0068*/ 	.byte	0x04, 0x17
        /*006a*/ 	.short	(.L_21 - .L_20)
.L_20:
        /*006c*/ 	.word	0x00000000
        /*0070*/ 	.short	0x0004
        /*0072*/ 	.short	0x001c
        /*0074*/ 	.byte	0x00, 0xf0, 0x11, 0x00


	//----- nvinfo : EIATTR_KPARAM_INFO
	.align		4
.L_21:
        /*0078*/ 	.byte	0x04, 0x17
        /*007a*/ 	.short	(.L_23 - .L_22)
.L_22:
        /*007c*/ 	.word	0x00000000
        /*0080*/ 	.short	0x0003
        /*0082*/ 	.short	0x0018
        /*0084*/ 	.byte	0x00, 0xf0, 0x11, 0x00


	//----- nvinfo : EIATTR_KPARAM_INFO
	.align		4
.L_23:
        /*0088*/ 	.byte	0x04, 0x17
        /*008a*/ 	.short	(.L_25 - .L_24)
.L_24:
        /*008c*/ 	.word	0x00000000
        /*0090*/ 	.short	0x0002
        /*0092*/ 	.short	0x0010
        /*0094*/ 	.byte	0x00, 0xf4, 0x21, 0x00


	//----- nvinfo : EIATTR_KPARAM_INFO
	.align		4
.L_25:
        /*0098*/ 	.byte	0x04, 0x17
        /*009a*/ 	.short	(.L_27 - .L_26)
.L_26:
        /*009c*/ 	.word	0x00000000
        /*00a0*/ 	.short	0x0001
        /*00a2*/ 	.short	0x0008
        /*00a4*/ 	.byte	0x00, 0xf4, 0x21, 0x00


	//----- nvinfo : EIATTR_KPARAM_INFO
	.align		4
.L_27:
        /*00a8*/ 	.byte	0x04, 0x17
        /*00aa*/ 	.short	(.L_29 - .L_28)
.L_28:
        /*00ac*/ 	.word	0x00000000
        /*00b0*/ 	.short	0x0000
        /*00b2*/ 	.short	0x0000
        /*00b4*/ 	.byte	0x00, 0xf4, 0x21, 0x00


	//----- nvinfo : EIATTR_SPARSE_MMA_MASK
	.align		4
.L_29:
        /*00b8*/ 	.byte	0x03, 0x50
        /*00ba*/ 	.short	0x0000


	//----- nvinfo : EIATTR_MAXREG_COUNT
	.align		4
        /*00bc*/ 	.byte	0x03, 0x1b
        /*00be*/ 	.short	0x00ff


	//----- nvinfo : EIATTR_NUM_BARRIERS
	.align		4
        /*00c0*/ 	.byte	0x02, 0x4c
        /*00c2*/ 	.byte	0x01
	.zero		1


	//----- nvinfo : EIATTR_MERCURY_ISA_VERSION
	.align		4
        /*00c4*/ 	.byte	0x03, 0x5f
        /*00c6*/ 	.short	0x0101


	//----- nvinfo : EIATTR_INT_WARP_WIDE_INSTR_OFFSETS
	.align		4
        /*00c8*/ 	.byte	0x04, 0x31
        /*00ca*/ 	.short	(.L_31 - .L_30)


	//   ....[0]....
.L_30:
        /*00cc*/ 	.word	0x000013c0


	//   ....[1]....
        /*00d0*/ 	.word	0x00001450


	//   ....[2]....
        /*00d4*/ 	.word	0x00001830


	//   ....[3]....
        /*00d8*/ 	.word	0x00001840


	//   ....[4]....
        /*00dc*/ 	.word	0x00001850


	//   ....[5]....
        /*00e0*/ 	.word	0x00001860


	//   ....[6]....
        /*00e4*/ 	.word	0x00001e20


	//   ....[7]....
        /*00e8*/ 	.word	0x00001e30


	//----- nvinfo : EIATTR_COOP_GROUP_MASK_REGIDS
	.align		4
.L_31:
        /*00ec*/ 	.byte	0x04, 0x29
        /*00ee*/ 	.short	(.L_33 - .L_32)


	//   ....[0]....
.L_32:
        /*00f0*/ 	.word	0xffffffff


	//   ....[1]....
        /*00f4*/ 	.word	0xffffffff


	//   ....[2]....
        /*00f8*/ 	.word	0xffffffff


	//----- nvinfo : EIATTR_COOP_GROUP_INSTR_OFFSETS
	.align		4
.L_33:
        /*00fc*/ 	.byte	0x04, 0x28
        /*00fe*/ 	.short	(.L_35 - .L_34)


	//   ....[0]....
.L_34:
        /*0100*/ 	.word	0x00000140


	//   ....[1]....
        /*0104*/ 	.word	0x00000700


	//   ....[2]....
        /*0108*/ 	.word	0x00000cf0


	//----- nvinfo : EIATTR_MBARRIER_INSTR_OFFSETS
	.align		4
.L_35:
        /*010c*/ 	.byte	0x04, 0x39
        /*010e*/ 	.short	(.L_37 - .L_36)


	//   ....[0]....
.L_36:
        /*0110*/ 	.word	0x000014e0
        /*0114*/ 	.word	0x000000ff
        /*0118*/ 	.word	0x00001800
        /*011c*/ 	.short	0x0100
        /*011e*/ 	.byte	0x08
	.zero		1


	//   ....[1]....
        /*0120*/ 	.word	0x00001970
        /*0124*/ 	.word	0x000000ff
        /*0128*/ 	.word	0x00001800
        /*012c*/ 	.short	0x010a
        /*012e*/ 	.byte	0x08
	.zero		1


	//   ....[2]....
        /*0130*/ 	.word	0x00001b90
        /*0134*/ 	.word	0x000000ff
        /*0138*/ 	.word	0x00001800
        /*013c*/ 	.short	0x0108
        /*013e*/ 	.byte	0x08
	.zero		1


	//   ....[3]....
        /*0140*/ 	.word	0x00002030
        /*0144*/ 	.word	0x000000ff
        /*0148*/ 	.word	0x00001800
        /*014c*/ 	.short	0x010a
        /*014e*/ 	.byte	0x08
	.zero		1


	//----- nvinfo : EIATTR_NUM_MBARRIERS
	.align		4
.L_37:
        /*0150*/ 	.byte	0x03, 0x38
        /*0152*/ 	.short	0x0001


	//----- nvinfo : EIATTR_EXIT_INSTR_OFFSETS
	.align		4
        /*0154*/ 	.byte	0x04, 0x1c
        /*0156*/ 	.short	(.L_39 - .L_38)


	//   ....[0]....
.L_38:
        /*0158*/ 	.word	0x00002020


	//----- nvinfo : EIATTR_REQNTID
	.align		4
.L_39:
        /*015c*/ 	.byte	0x04, 0x10
        /*015e*/ 	.short	(.L_41 - .L_40)
.L_40:
        /*0160*/ 	.word	0x00000080
        /*0164*/ 	.word	0x00000001
        /*0168*/ 	.word	0x00000001


	//----- nvinfo : EIATTR_CRS_STACK_SIZE
	.align		4
.L_41:
        /*016c*/ 	.byte	0x04, 0x1e
        /*016e*/ 	.short	(.L_43 - .L_42)
.L_42:
        /*0170*/ 	.word	0x00000000


	//----- nvinfo : EIATTR_CBANK_PARAM_SIZE
	.align		4
.L_43:
        /*0174*/ 	.byte	0x03, 0x19
        /*0176*/ 	.short	0x0050


	//----- nvinfo : EIATTR_PARAM_CBANK
	.align		4
        /*0178*/ 	.byte	0x04, 0x0a
        /*017a*/ 	.short	(.L_45 - .L_44)
	.align		4
.L_44:
        /*017c*/ 	.word	index@(.nv.constant0.gluon_wgmma)
        /*0180*/ 	.short	0x0210
        /*0182*/ 	.short	0x0050


	//----- nvinfo : EIATTR_SW_WAR
	.align		4
.L_45:
        /*0184*/ 	.byte	0x04, 0x36
        /*0186*/ 	.short	(.L_47 - .L_46)
.L_46:
        /*0188*/ 	.word	0x00000008
.L_47:


//--------------------- .nv.callgraph             --------------------------
	.section	.nv.callgraph,"",@"SHT_CUDA_CALLGRAPH"
	.align	4
	.sectionentsize	8
	.align		4
        /*0000*/ 	.word	0x00000000
	.align		4
        /*0004*/ 	.word	0xffffffff
	.align		4
        /*0008*/ 	.word	0x00000000
	.align		4
        /*000c*/ 	.word	0xfffffffe
	.align		4
        /*0010*/ 	.word	0x00000000
	.align		4
        /*0014*/ 	.word	0xfffffffd
	.align		4
        /*0018*/ 	.word	0x00000000
	.align		4
        /*001c*/ 	.word	0xfffffffc


//--------------------- .text.gluon_wgmma         --------------------------
	.section	.text.gluon_wgmma,"ax",@progbits
	.align	128
        .global         gluon_wgmma
        .type           gluon_wgmma,@function
        .size           gluon_wgmma,(.L_x_53 - gluon_wgmma)
        .other          gluon_wgmma,@"STO_CUDA_ENTRY STV_DEFAULT"
gluon_wgmma:
.text.gluon_wgmma:
[----:B------:R-:W-:Y:S01]  /*0000*/  LDC R1, c[0x0][0x28] ;  /* 0x00000a00ff017b82 */ /* 0x000fe20000000800 */
[----:B------:R-:W1:Y:S07]  /*0010*/  S2R R0, SR_TID.X ;  /* 0x0000000000007919 */ /* 0x000e6e0000002100 */
[----:B------:R-:W2:Y:S01]  /*0020*/  S2UR UR4, SR_CgaCtaId ;  /* 0x00000000000479c3 */ /* 0x000ea20000008800 */
[----:B------:R-:W-:Y:S01]  /*0030*/  UMOV UR8, 0x400 ;  /* 0x0000040000087882 */ /* 0x000fe20000000000 */
[----:B------:R-:W-:Y:S01]  /*0040*/  ULDC UR6, c[0x0][0xc] ;  /* 0x0000030000067ab9 */ /* 0x000fe20000000800 */
[----:B------:R-:W-:Y:S01]  /*0050*/  ULDC.64 UR16, c[0x0][0x250] ;  /* 0x0000940000107ab9 */ /* 0x000fe20000000a00 */
[----:B------:R-:W-:Y:S04]  /*0060*/  BSSY B0, `(.L_x_0) ;  /* 0x000001d000007945 */ /* 0x000fe80003800000 */
[----:B------:R-:W3:Y:S08]  /*0070*/  LDC R10, c[0x0][0x230] ;  /* 0x00008c00ff0a7b82 */ /* 0x000ef00000000800 */
[----:B------:R-:W-:Y:S08]  /*0080*/  S2UR UR22, SR_CTAID.Y ;  /* 0x00000000001679c3 */ /* 0x000ff00000002600 */
[----:B------:R-:W4:Y:S01]  /*0090*/  S2UR UR5, SR_CTAID.Z ;  /* 0x00000000000579c3 */ /* 0x000f220000002700 */
[----:B--2---:R-:W-:-:S03]  /*00a0*/  ULEA UR8, UR4, UR8, 0x18 ;  /* 0x0000000804087291 */ /* 0x004fc6000f8ec03f */
[----:B------:R-:W-:Y:S01]  /*00b0*/  ULDC UR4, c[0x0][0x10] ;  /* 0x0000040000047ab9 */ /* 0x000fe20000000800 */
[----:B-1----:R-:W-:-:S03]  /*00c0*/  LOP3.LUT R2, R0, 0x7f, RZ, 0xc0, !PT ;  /* 0x0000007f00027812 */ /* 0x002fc600078ec0ff */
[----:B------:R-:W1:Y:S01]  /*00d0*/  S2UR UR23, SR_CTAID.X ;  /* 0x00000000001779c3 */ /* 0x000e620000002500 */
[----:B---3--:R-:W-:Y:S01]  /*00e0*/  VIADD R8, R10, 0xffffffff ;  /* 0xffffffff0a087836 */ /* 0x008fe20000000000 */
[C---:B------:R-:W-:Y:S02]  /*00f0*/  ISETP.GE.U32.AND P0, PT, R2.reuse, 0x20, PT ;  /* 0x000000200200780c */ /* 0x040fe40003f06070 */
[C---:B------:R-:W-:Y:S02]  /*0100*/  ISETP.NE.U32.AND P2, PT, R2.reuse, RZ, PT ;  /* 0x000000ff0200720c */ /* 0x040fe40003f45070 */
[----:B------:R-:W-:Y:S02]  /*0110*/  LEA R4, R2, UR8, 0x2 ;  /* 0x0000000802047c11 */ /* 0x000fe4000f8e10ff */
[----:B------:R-:W2:Y:S07]  /*0120*/  LDC R3, c[0x0][0x228] ;  /* 0x00008a00ff037b82 */ /* 0x000eae0000000800 */
[----:B------:R3:W-:Y:S01]  /*0130*/  @!P0 STS [R4], RZ ;  /* 0x000000ff04008388 */ /* 0x0007e20000000800 */
[----:B------:R-:W-:-:S03]  /*0140*/  NOP ;  /* 0x0000000000007918 */ /* 0x000fc60000000000 */
[----:B------:R3:W-:Y:S01]  /*0150*/  @!P2 STS [UR8+0x20], R8 ;  /* 0x00002008ff00a988 */ /* 0x0007e20008000808 */
[----:B----4-:R-:W-:-:S04]  /*0160*/  UIMAD UR4, UR5, UR4, UR22 ;  /* 0x00000004050472a4 */ /* 0x010fc8000f8e0216 */
[----:B-1----:R-:W-:-:S04]  /*0170*/  UIMAD UR4, UR4, UR6, UR23 ;  /* 0x00000006040472a4 */ /* 0x002fc8000f8e0217 */
[----:B------:R-:W-:Y:S01]  /*0180*/  UIMAD UR6, UR4, 0x180, URZ ;  /* 0x00000180040678a4 */ /* 0x000fe2000f8e023f */
[----:B--2---:R-:W-:-:S03]  /*0190*/  VIADD R3, R3, 0xffffffff ;  /* 0xffffffff03037836 */ /* 0x004fc60000000000 */
[----:B------:R-:W-:-:S04]  /*01a0*/  UIADD3 UR20, UP0, UR6, UR16, URZ ;  /* 0x0000001006147290 */ /* 0x000fc8000ff1e03f */
[----:B------:R-:W-:Y:S01]  /*01b0*/  ULEA.HI.X.SX32 UR21, UR6, UR17, 0x1, UP0 ;  /* 0x0000001106157291 */ /* 0x000fe200080f0e3f */
[----:B---3--:R-:W-:Y:S11]  /*01c0*/  @P2 BRA `(.L_x_1) ;  /* 0x0000000000182947 */ /* 0x008ff60003800000 */
[----:B------:R-:W1:Y:S01]  /*01d0*/  LDS R5, [UR8+0x8] ;  /* 0x00000808ff057984 */ /* 0x000e620008000800 */
[----:B------:R-:W2:Y:S01]  /*01e0*/  LDC.64 R12, c[0x0][0x210] ;  /* 0x00008400ff0c7b82 */ /* 0x000ea20000000a00 */
[----:B------:R-:W-:Y:S02]  /*01f0*/  IMAD.MOV.U32 R6, RZ, RZ, 0x70 ;  /* 0x00000070ff067424 */ /* 0x000fe400078e00ff */
[----:B--2---:R2:W-:Y:S03]  /*0200*/  STS.64 [UR8], R12 ;  /* 0x0000000cff007988 */ /* 0x0045e60008000a08 */
[----:B-1----:R-:W-:-:S05]  /*0210*/  LOP3.LUT R5, R5, 0x10, R6, 0xd8, !PT ;  /* 0x0000001005057812 */ /* 0x002fca00078ed806 */
[----:B------:R2:W-:Y:S02]  /*0220*/  STS [UR8+0x8], R5 ;  /* 0x00000805ff007988 */ /* 0x0005e40008000808 */
.L_x_1:
[----:B------:R-:W-:Y:S05]  /*0230*/  BSYNC B0 ;  /* 0x0000000000007941 */ /* 0x000fea0003800000 */
.L_x_0:
[----:B------:R-:W-:Y:S04]  /*0240*/  BSSY B0, `(.L_x_2) ;  /* 0x000000a000007945 */ /* 0x000fe80003800000 */
[----:B------:R-:W-:Y:S05]  /*0250*/  @P2 BRA `(.L_x_3) ;  /* 0x0000000000202947 */ /* 0x000fea0003800000 */
[----:B--2---:R-:W1:Y:S01]  /*0260*/  LDS R5, [UR8+0x34] ;  /* 0x00003408ff057984 */ /* 0x004e620008000800 */
[----:B------:R-:W-:Y:S02]  /*0270*/  IMAD.MOV.U32 R6, RZ, RZ, 0x1f000000 ;  /* 0x1f000000ff067424 */ /* 0x000fe400078e00ff */
[----:B------:R-:W-:Y:S01]  /*0280*/  @!P2 IMAD.MOV.U32 R7, RZ, RZ, 0x7f ;  /* 0x0000007fff07a424 */ /* 0x000fe200078e00ff */
[----:B------:R-:W2:Y:S02]  /*0290*/  @!P2 LDS R12, [UR8+0x38] ;  /* 0x00003808ff0ca984 */ /* 0x000ea40008000800 */
[----:B-1----:R-:W-:Y:S02]  /*02a0*/  LOP3.LUT R5, R5, 0xff000000, R6, 0xb8, !PT ;  /* 0xff00000005057812 */ /* 0x002fe400078eb806 */
[----:B--2---:R-:W-:-:S03]  /*02b0*/  @!P2 LOP3.LUT R6, R12, 0xff, R7, 0xb8, !PT ;  /* 0x000000ff0c06a812 */ /* 0x004fc600078eb807 */
[----:B------:R1:W-:Y:S04]  /*02c0*/  STS [UR8+0x34], R5 ;  /* 0x00003405ff007988 */ /* 0x0003e80008000808 */
[----:B------:R1:W-:Y:S02]  /*02d0*/  @!P2 STS [UR8+0x38], R6 ;  /* 0x00003806ff00a988 */ /* 0x0003e40008000808 */
.L_x_3:
[----:B------:R-:W-:Y:S05]  /*02e0*/  BSYNC B0 ;  /* 0x0000000000007941 */ /* 0x000fea0003800000 */
.L_x_2:
[----:B------:R-:W-:Y:S04]  /*02f0*/  BSSY B0, `(.L_x_4) ;  /* 0x000000a000007945 */ /* 0x000fe80003800000 */
[----:B------:R-:W-:Y:S05]  /*0300*/  @P2 BRA `(.L_x_5) ;  /* 0x0000000000202947 */ /* 0x000fea0003800000 */
[----:B-12---:R-:W1:Y:S01]  /*0310*/  LDS R5, [UR8+0x1c] ;  /* 0x00001c08ff057984 */ /* 0x006e620008000800 */
[----:B------:R-:W2:Y:S03]  /*0320*/  LDC.64 R6, c[0x0][0x238] ;  /* 0x00008e00ff067b82 */ /* 0x000ea60000000a00 */
[----:B------:R3:W-:Y:S01]  /*0330*/  STS [UR8+0x24], R3 ;  /* 0x00002403ff007988 */ /* 0x0007e20008000808 */
[--C-:B--2---:R-:W-:Y:S02]  /*0340*/  SHF.R.U32.HI R12, RZ, 0x4, R7.reuse ;  /* 0x00000004ff0c7819 */ /* 0x104fe40000011607 */
[----:B------:R-:W-:-:S05]  /*0350*/  SHF.R.U64 R6, R6, 0x4, R7 ;  /* 0x0000000406067819 */ /* 0x000fca0000001207 */
[----:B------:R3:W-:Y:S01]  /*0360*/  STS [UR8+0xc], R6 ;  /* 0x00000c06ff007988 */ /* 0x0007e20008000808 */
[----:B-1----:R-:W-:-:S05]  /*0370*/  LOP3.LUT R5, R5, 0xf, R12, 0xb8, !PT ;  /* 0x0000000f05057812 */ /* 0x002fca00078eb80c */
[----:B------:R3:W-:Y:S02]  /*0380*/  STS [UR8+0x1c], R5 ;  /* 0x00001c05ff007988 */ /* 0x0007e40008000808 */
.L_x_5:
[----:B------:R-:W-:Y:S05]  /*0390*/  BSYNC B0 ;  /* 0x0000000000007941 */ /* 0x000fea0003800000 */
.L_x_4:
[----:B------:R-:W-:Y:S04]  /*03a0*/  BSSY B1, `(.L_x_6) ;  /* 0x000001e000017945 */ /* 0x000fe80003800000 */
[----:B------:R-:W-:Y:S01]  /*03b0*/  BSSY B0, `(.L_x_7) ;  /* 0x0000019000007945 */ /* 0x000fe20003800000 */
[----:B-123--:R-:W-:-:S03]  /*03c0*/  IMAD.MOV.U32 R5, RZ, RZ, RZ ;  /* 0x000000ffff057224 */ /* 0x00efc600078e00ff */
[----:B------:R-:W-:Y:S05]  /*03d0*/  @P2 BRA `(.L_x_8) ;  /* 0x00000000001c2947 */ /* 0x000fea0003800000 */
[----:B------:R-:W1:Y:S02]  /*03e0*/  LDS R6, [UR8+0x34] ;  /* 0x00003408ff067984 */ /* 0x000e640008000800 */
[----:B-1----:R-:W-:-:S05]  /*03f0*/  LOP3.LUT R6, R6, 0x7, RZ, 0xb8, !PT ;  /* 0x0000000706067812 */ /* 0x002fca00078eb8ff */
[----:B------:R1:W-:Y:S01]  /*0400*/  STS [UR8+0x34], R6 ;  /* 0x00003406ff007988 */ /* 0x0003e20008000808 */
[----:B------:R-:W-:Y:S05]  /*0410*/  @P2 BRA `(.L_x_9) ;  /* 0x00000000001c2947 */ /* 0x000fea0003800000 */
[----:B-1----:R-:W1:Y:S02]  /*0420*/  LDS R6, [UR8+0x34] ;  /* 0x00003408ff067984 */ /* 0x002e640008000800 */
[----:B-1----:R-:W-:-:S05]  /*0430*/  LOP3.LUT R6, R6, 0x38, RZ, 0xb8, !PT ;  /* 0x0000003806067812 */ /* 0x002fca00078eb8ff */
[----:B------:R1:W-:Y:S02]  /*0440*/  STS [UR8+0x34], R6 ;  /* 0x00003406ff007988 */ /* 0x0003e40008000808 */
.L_x_8:
[----:B------:R-:W-:Y:S05]  /*0450*/  @P2 BRA `(.L_x_10) ;  /* 0x00000000001c2947 */ /* 0x000fea0003800000 */
[----:B-1----:R-:W1:Y:S02]  /*0460*/  LDS R6, [UR8+0x8] ;  /* 0x00000808ff067984 */ /* 0x002e640008000800 */
[----:B-1----:R-:W-:-:S05]  /*0470*/  LOP3.LUT R6, R6, 0x780, RZ, 0xb8, !PT ;  /* 0x0000078006067812 */ /* 0x002fca00078eb8ff */
[----:B------:R2:W-:Y:S02]  /*0480*/  STS [UR8+0x8], R6 ;  /* 0x00000806ff007988 */ /* 0x0005e40008000808 */
.L_x_9:
[----:B------:R-:W-:Y:S05]  /*0490*/  @P2 BRA `(.L_x_11) ;  /* 0x0000000000282947 */ /* 0x000fea0003800000 */
[----:B-12---:R-:W1:Y:S02]  /*04a0*/  LDS R6, [UR8+0x8] ;  /* 0x00000808ff067984 */ /* 0x006e640008000800 */
[----:B-1----:R-:W-:-:S05]  /*04b0*/  LOP3.LUT R6, R6, 0x1800, RZ, 0xb8, !PT ;  /* 0x0000180006067812 */ /* 0x002fca00078eb8ff */
[----:B------:R2:W-:Y:S02]  /*04c0*/  STS [UR8+0x8], R6 ;  /* 0x00000806ff007988 */ /* 0x0005e40008000808 */
.L_x_10:
[----:B------:R-:W-:Y:S05]  /*04d0*/  @P2 BREAK B0 ;  /* 0x0000000000002942 */ /* 0x000fea0003800000 */
[----:B------:R-:W-:Y:S05]  /*04e0*/  @P2 BRA `(.L_x_12) ;  /* 0x0000000000242947 */ /* 0x000fea0003800000 */
[----:B------:R-:W3:Y:S01]  /*04f0*/  LDS R7, [UR8+0x8] ;  /* 0x00000808ff077984 */ /* 0x000ee20008000800 */
[----:B-12---:R-:W-:-:S05]  /*0500*/  IMAD.MOV.U32 R6, RZ, RZ, 0x6000 ;  /* 0x00006000ff067424 */ /* 0x006fca00078e00ff */
[----:B---3--:R-:W-:-:S04]  /*0510*/  LOP3.LUT R6, R7, 0x2000, R6, 0xd8, !PT ;  /* 0x0000200007067812 */ /* 0x008fc800078ed806 */
[----:B------:R-:W-:-:S05]  /*0520*/  LOP3.LUT R6, R6, 0x400000, RZ, 0xb8, !PT ;  /* 0x0040000006067812 */ /* 0x000fca00078eb8ff */
[----:B------:R3:W-:Y:S02]  /*0530*/  STS [UR8+0x8], R6 ;  /* 0x00000806ff007988 */ /* 0x0007e40008000808 */
.L_x_11:
[----:B------:R-:W-:Y:S05]  /*0540*/  BSYNC B0 ;  /* 0x0000000000007941 */ /* 0x000fea0003800000 */
.L_x_7:
[----:B-123--:R-:W1:Y:S02]  /*0550*/  @!P2 LDS R6, [UR8+0x8] ;  /* 0x00000808ff06a984 */ /* 0x00ee640008000800 */
[----:B-1----:R-:W-:-:S05]  /*0560*/  @!P2 LOP3.LUT R6, R6, 0x8000, RZ, 0xb8, !PT ;  /* 0x000080000606a812 */ /* 0x002fca00078eb8ff */
[----:B------:R3:W-:Y:S02]  /*0570*/  @!P2 STS [UR8+0x8], R6 ;  /* 0x00000806ff00a988 */ /* 0x0007e40008000808 */
.L_x_12:
[----:B------:R-:W-:Y:S05]  /*0580*/  BSYNC B1 ;  /* 0x0000000000017941 */ /* 0x000fea0003800000 */
.L_x_6:
[----:B------:R-:W-:Y:S05]  /*0590*/  WARPSYNC.ALL ;  /* 0x0000000000007948 */ /* 0x000fea0003800000 */
[----:B------:R-:W-:Y:S05]  /*05a0*/  @P0 BRA `(.L_x_13) ;  /* 0x0000000000300947 */ /* 0x000fea0003800000 */
[----:B-123--:R-:W1:Y:S01]  /*05b0*/  S2R R6, SR_LANEID ;  /* 0x0000000000067919 */ /* 0x00ee620000000000 */
[----:B------:R-:W-:Y:S05]  /*05c0*/  WARPSYNC.ALL ;  /* 0x0000000000007948 */ /* 0x000fea0003800000 */
[----:B-1----:R-:W-:-:S05]  /*05d0*/  IMAD.SHL.U32 R9, R6, 0x4, RZ ;  /* 0x0000000406097824 */ /* 0x002fca00078e00ff */
[----:B------:R-:W1:Y:S01]  /*05e0*/  LDS R11, [R9+UR8] ;  /* 0x00000008090b7984 */ /* 0x000e620008000800 */
[----:B------:R-:W-:Y:S01]  /*05f0*/  IADD3 R6, P1, R9, UR20, RZ ;  /* 0x0000001409067c10 */ /* 0x000fe2000ff3e0ff */
[----:B------:R-:W-:-:S04]  /*0600*/  UMOV UR4, UR20 ;  /* 0x0000001400047c82 */ /* 0x000fc80008000000 */
[----:B------:R-:W-:Y:S01]  /*0610*/  IMAD.X R7, RZ, RZ, UR21, P1 ;  /* 0x00000015ff077e24 */ /* 0x000fe200088e06ff */
[----:B------:R-:W-:-:S04]  /*0620*/  UMOV UR5, UR21 ;  /* 0x0000001500057c82 */ /* 0x000fc80008000000 */
[----:B-1----:R4:W5:Y:S01]  /*0630*/  ATOMG.E.EXCH.STRONG.GPU PT, RZ, [R6], R11 ;  /* 0x0000000b06ff73a8 */ /* 0x00296200041ee100 */
[----:B------:R-:W-:-:S04]  /*0640*/  DEPBAR {5,4,3,2,1,0} ;  /* 0x0000003f0000791a */ /* 0x000fc80000000000 */
[----:B------:R4:W-:Y:S01]  /*0650*/  UTMACCTL.IV [UR4] ;  /* 0x00000000040079b9 */ /* 0x0009e20008000000 */
[----:B------:R-:W-:Y:S01]  /*0660*/  NOP ;  /* 0x0000000000007918 */ /* 0x000fe20000000000 */
.L_x_13:
[----:B------:R-:W-:Y:S05]  /*0670*/  @P0 BRA `(.L_x_14) ;  /* 0x00000000000c0947 */ /* 0x000fea0003800000 */
[----:B------:R0:W-:Y:S01]  /*0680*/  UTMACMDFLUSH ;  /* 0x00000000000079b7 */ /* 0x0001e20000000000 */
[----:B------:R-:W-:Y:S05]  /*0690*/  @P0 BRA `(.L_x_14) ;  /* 0x0000000000040947 */ /* 0x000fea0003800000 */
[----:B------:R-:W-:-:S04]  /*06a0*/  DEPBAR.LE SB0, 0x0 ;  /* 0x000080000000791a */ /* 0x000fc80000000000 */
.L_x_14:
[----:B------:R-:W-:Y:S05]  /*06b0*/  WARPSYNC.ALL ;  /* 0x0000000000007948 */ /* 0x000fea0003800000 */
[----:B-----5:R-:W-:Y:S06]  /*06c0*/  BAR.SYNC.DEFER_BLOCKING 0x0 ;  /* 0x0000000000007b1d */ /* 0x020fec0000010000 */
[----:B------:R-:W-:Y:S02]  /*06d0*/  BSSY B1, `(.L_x_15) ;  /* 0x000000b000017945 */ /* 0x000fe40003800000 */
[----:B------:R-:W-:Y:S06]  /*06e0*/  BAR.SYNC.DEFER_BLOCKING 0x0 ;  /* 0x0000000000007b1d */ /* 0x000fec0000010000 */
[----:B------:R5:W-:Y:S01]  /*06f0*/  @!P0 STS [R4], RZ ;  /* 0x000000ff04008388 */ /* 0x000be20000000800 */
[----:B------:R-:W-:Y:S01]  /*0700*/  NOP ;  /* 0x0000000000007918 */ /* 0x000fe20000000000 */
[----:B------:R-:W-:Y:S05]  /*0710*/  @P2 BRA `(.L_x_16) ;  /* 0x0000000000182947 */ /* 0x000fea0003800000 */
[----:B-1234-:R-:W1:Y:S01]  /*0720*/  LDS R6, [UR8+0x8] ;  /* 0x00000808ff067984 */ /* 0x01ee620008000800 */
[----:B------:R-:W2:Y:S01]  /*0730*/  LDC.64 R12, c[0x0][0x218] ;  /* 0x00008600ff0c7b82 */ /* 0x000ea20000000a00 */
[----:B------:R-:W-:Y:S02]  /*0740*/  IMAD.MOV.U32 R7, RZ, RZ, 0x70 ;  /* 0x00000070ff077424 */ /* 0x000fe400078e00ff */
[----:B--2---:R2:W-:Y:S03]  /*0750*/  STS.64 [UR8], R12 ;  /* 0x0000000cff007988 */ /* 0x0045e60008000a08 */
[----:B-1----:R-:W-:-:S05]  /*0760*/  LOP3.LUT R6, R6, 0x10, R7, 0xd8, !PT ;  /* 0x0000001006067812 */ /* 0x002fca00078ed807 */
[----:B------:R2:W-:Y:S02]  /*0770*/  STS [UR8+0x8], R6 ;  /* 0x00000806ff007988 */ /* 0x0005e40008000808 */
.L_x_16:
[----:B----4-:R-:W-:Y:S05]  /*0780*/  BSYNC B1 ;  /* 0x0000000000017941 */ /* 0x010fea0003800000 */
.L_x_15:
[----:B------:R-:W-:Y:S04]  /*0790*/  BSSY B2, `(.L_x_17) ;  /* 0x000000f000027945 */ /* 0x000fe80003800000 */
[----:B------:R-:W-:Y:S04]  /*07a0*/  BSSY B1, `(.L_x_18) ;  /* 0x000000c000017945 */ /* 0x000fe80003800000 */
[----:B------:R-:W-:Y:S05]  /*07b0*/  @P2 BRA `(.L_x_19) ;  /* 0x0000000000282947 */ /* 0x000fea0003800000 */
[----:B-123--:R-:W1:Y:S01]  /*07c0*/  LDS R6, [UR8+0x34] ;  /* 0x00003408ff067984 */ /* 0x00ee620008000800 */
[----:B------:R-:W-:Y:S01]  /*07d0*/  IMAD.MOV.U32 R7, RZ, RZ, 0x1f000000 ;  /* 0x1f000000ff077424 */ /* 0x000fe200078e00ff */
[----:B------:R-:W-:Y:S05]  /*07e0*/  @P2 BREAK B1 ;  /* 0x0000000000012942 */ /* 0x000fea0003800000 */
[----:B-1----:R-:W-:-:S05]  /*07f0*/  LOP3.LUT R6, R6, 0xff000000, R7, 0xb8, !PT ;  /* 0xff00000006067812 */ /* 0x002fca00078eb807 */
[----:B------:R1:W-:Y:S01]  /*0800*/  STS [UR8+0x34], R6 ;  /* 0x00003406ff007988 */ /* 0x0003e20008000808 */
[----:B------:R-:W-:Y:S05]  /*0810*/  @P2 BRA `(.L_x_20) ;  /* 0x0000000000182947 */ /* 0x000fea0003800000 */
[----:B------:R-:W2:Y:S01]  /*0820*/  LDS R7, [UR8+0x38] ;  /* 0x00003808ff077984 */ /* 0x000ea20008000800 */
[----:B-1----:R-:W-:-:S05]  /*0830*/  IMAD.MOV.U32 R6, RZ, RZ, 0x3f ;  /* 0x0000003fff067424 */ /* 0x002fca00078e00ff */
[----:B--2---:R-:W-:-:S05]  /*0840*/  LOP3.LUT R6, R7, 0xff, R6, 0xb8, !PT ;  /* 0x000000ff07067812 */ /* 0x004fca00078eb806 */
[----:B------:R4:W-:Y:S02]  /*0850*/  STS [UR8+0x38], R6 ;  /* 0x00003806ff007988 */ /* 0x0009e40008000808 */
.L_x_19:
[----:B------:R-:W-:Y:S05]  /*0860*/  BSYNC B1 ;  /* 0x0000000000017941 */ /* 0x000fea0003800000 */
.L_x_18:
[----:B------:R1:W-:Y:S02]  /*0870*/  @!P2 STS [UR8+0x20], R8 ;  /* 0x00002008ff00a988 */ /* 0x0003e40008000808 */
.L_x_20:
[----:B------:R-:W-:Y:S05]  /*0880*/  BSYNC B2 ;  /* 0x0000000000027941 */ /* 0x000fea0003800000 */
.L_x_17:
[----:B------:R-:W-:Y:S05]  /*0890*/  WARPSYNC.ALL ;  /* 0x0000000000007948 */ /* 0x000fea0003800000 */
[----:B-1----:R-:W1:Y:S01]  /*08a0*/  LDC R8, c[0x0][0x22c] ;  /* 0x00008b00ff087b82 */ /* 0x002e620000000800 */
[----:B------:R-:W-:Y:S01]  /*08b0*/  BSSY B2, `(.L_x_21) ;  /* 0x000000b000027945 */ /* 0x000fe20003800000 */
[----:B-1----:R-:W-:-:S03]  /*08c0*/  VIADD R8, R8, 0xffffffff ;  /* 0xffffffff08087836 */ /* 0x002fc60000000000 */
[----:B------:R-:W-:Y:S05]  /*08d0*/  @P2 BRA `(.L_x_22) ;  /* 0x0000000000202947 */ /* 0x000fea0003800000 */
[----:B--234-:R-:W1:Y:S01]  /*08e0*/  LDS R6, [UR8+0x1c] ;  /* 0x00001c08ff067984 */ /* 0x01ce620008000800 */
[----:B------:R-:W2:Y:S03]  /*08f0*/  LDC.64 R12, c[0x0][0x240] ;  /* 0x00009000ff0c7b82 */ /* 0x000ea60000000a00 */
[----:B------:R3:W-:Y:S01]  /*0900*/  STS [UR8+0x24], R8 ;  /* 0x00002408ff007988 */ /* 0x0007e20008000808 */
[--C-:B--2---:R-:W-:Y:S02]  /*0910*/  SHF.R.U32.HI R9, RZ, 0x4, R13.reuse ;  /* 0x00000004ff097819 */ /* 0x104fe4000001160d */
[----:B------:R-:W-:-:S05]  /*0920*/  SHF.R.U64 R7, R12, 0x4, R13 ;  /* 0x000000040c077819 */ /* 0x000fca000000120d */
[----:B------:R3:W-:Y:S01]  /*0930*/  STS [UR8+0xc], R7 ;  /* 0x00000c07ff007988 */ /* 0x0007e20008000808 */
[----:B-1----:R-:W-:-:S05]  /*0940*/  LOP3.LUT R6, R6, 0xf, R9, 0xb8, !PT ;  /* 0x0000000f06067812 */ /* 0x002fca00078eb809 */
[----:B------:R3:W-:Y:S02]  /*0950*/  STS [UR8+0x1c], R6 ;  /* 0x00001c06ff007988 */ /* 0x0007e40008000808 */
.L_x_22:
[----:B------:R-:W-:Y:S05]  /*0960*/  BSYNC B2 ;  /* 0x0000000000027941 */ /* 0x000fea0003800000 */
.L_x_21:
[----:B------:R-:W-:Y:S04]  /*0970*/  BSSY B3, `(.L_x_23) ;  /* 0x000001d000037945 */ /* 0x000fe80003800000 */
[----:B------:R-:W-:Y:S04]  /*0980*/  BSSY B2, `(.L_x_24) ;  /* 0x0000018000027945 */ /* 0x000fe80003800000 */
[----:B------:R-:W-:Y:S05]  /*0990*/  @P2 BRA `(.L_x_25) ;  /* 0x00000000001c2947 */ /* 0x000fea0003800000 */
[----:B--234-:R-:W1:Y:S02]  /*09a0*/  LDS R6, [UR8+0x34] ;  /* 0x00003408ff067984 */ /* 0x01ce640008000800 */
[----:B-1----:R-:W-:-:S05]  /*09b0*/  LOP3.LUT R6, R6, 0x7, RZ, 0xb8, !PT ;  /* 0x0000000706067812 */ /* 0x002fca00078eb8ff */
[----:B------:R1:W-:Y:S01]  /*09c0*/  STS [UR8+0x34], R6 ;  /* 0x00003406ff007988 */ /* 0x0003e20008000808 */
[----:B------:R-:W-:Y:S05]  /*09d0*/  @P2 BRA `(.L_x_26) ;  /* 0x00000000001c2947 */ /* 0x000fea0003800000 */
[----:B-1----:R-:W1:Y:S02]  /*09e0*/  LDS R6, [UR8+0x34] ;  /* 0x00003408ff067984 */ /* 0x002e640008000800 */
[----:B-1----:R-:W-:-:S05]  /*09f0*/  LOP3.LUT R6, R6, 0x38, RZ, 0xb8, !PT ;  /* 0x0000003806067812 */ /* 0x002fca00078eb8ff */
[----:B------:R1:W-:Y:S02]  /*0a00*/  STS [UR8+0x34], R6 ;  /* 0x00003406ff007988 */ /* 0x0003e40008000808 */
.L_x_25:
[----:B------:R-:W-:Y:S05]  /*0a10*/  @P2 BRA `(.L_x_27) ;  /* 0x00000000001c2947 */ /* 0x000fea0003800000 */
[----:B-1234-:R-:W1:Y:S02]  /*0a20*/  LDS R6, [UR8+0x8] ;  /* 0x00000808ff067984 */ /* 0x01ee640008000800 */
[----:B-1----:R-:W-:-:S05]  /*0a30*/  LOP3.LUT R6, R6, 0x780, RZ, 0xb8, !PT ;  /* 0x0000078006067812 */ /* 0x002fca00078eb8ff */
[----:B------:R2:W-:Y:S02]  /*0a40*/  STS [UR8+0x8], R6 ;  /* 0x00000806ff007988 */ /* 0x0005e40008000808 */
.L_x_26:
[----:B------:R-:W-:Y:S05]  /*0a50*/  @P2 BRA `(.L_x_28) ;  /* 0x0000000000282947 */ /* 0x000fea0003800000 */
[----:B-12---:R-:W1:Y:S02]  /*0a60*/  LDS R6, [UR8+0x8] ;  /* 0x00000808ff067984 */ /* 0x006e640008000800 */
[----:B-1----:R-:W-:-:S05]  /*0a70*/  LOP3.LUT R6, R6, 0x1800, RZ, 0xb8, !PT ;  /* 0x0000180006067812 */ /* 0x002fca00078eb8ff */
[----:B------:R1:W-:Y:S02]  /*0a80*/  STS [UR8+0x8], R6 ;  /* 0x00000806ff007988 */ /* 0x0003e40008000808 */
.L_x_27:
[----:B------:R-:W-:Y:S05]  /*0a90*/  @P2 BREAK B2 ;  /* 0x0000000000022942 */ /* 0x000fea0003800000 */
[----:B------:R-:W-:Y:S05]  /*0aa0*/  @P2 BRA `(.L_x_29) ;  /* 0x0000000000242947 */ /* 0x000fea0003800000 */
[----:B-1234-:R-:W1:Y:S01]  /*0ab0*/  LDS R6, [UR8+0x8] ;  /* 0x00000808ff067984 */ /* 0x01ee620008000800 */
[----:B------:R-:W-:-:S05]  /*0ac0*/  IMAD.MOV.U32 R7, RZ, RZ, 0x6000 ;  /* 0x00006000ff077424 */ /* 0x000fca00078e00ff */
[----:B-1----:R-:W-:-:S04]  /*0ad0*/  LOP3.LUT R6, R6, 0x2000, R7, 0xd8, !PT ;  /* 0x0000200006067812 */ /* 0x002fc800078ed807 */
[----:B------:R-:W-:-:S05]  /*0ae0*/  LOP3.LUT R6, R6, 0x400000, RZ, 0xb8, !PT ;  /* 0x0040000006067812 */ /* 0x000fca00078eb8ff */
[----:B------:R3:W-:Y:S02]  /*0af0*/  STS [UR8+0x8], R6 ;  /* 0x00000806ff007988 */ /* 0x0007e40008000808 */
.L_x_28:
[----:B------:R-:W-:Y:S05]  /*0b00*/  BSYNC B2 ;  /* 0x0000000000027941 */ /* 0x000fea0003800000 */
.L_x_24:
[----:B-123--:R-:W1:Y:S02]  /*0b10*/  @!P2 LDS R6, [UR8+0x8] ;  /* 0x00000808ff06a984 */ /* 0x00ee640008000800 */
[----:B-1----:R-:W-:-:S05]  /*0b20*/  @!P2 LOP3.LUT R6, R6, 0x8000, RZ, 0xb8, !PT ;  /* 0x000080000606a812 */ /* 0x002fca00078eb8ff */
[----:B------:R1:W-:Y:S02]  /*0b30*/  @!P2 STS [UR8+0x8], R6 ;  /* 0x00000806ff00a988 */ /* 0x0003e40008000808 */
.L_x_29:
[----:B------:R-:W-:Y:S05]  /*0b40*/  BSYNC B3 ;  /* 0x0000000000037941 */ /* 0x000fea0003800000 */
.L_x_23:
[----:B------:R-:W-:Y:S05]  /*0b50*/  WARPSYNC.ALL ;  /* 0x0000000000007948 */ /* 0x000fea0003800000 */
[----:B------:R-:W-:-:S04]  /*0b60*/  UIADD3 UR4, UR6, 0x80, URZ ;  /* 0x0000008006047890 */ /* 0x000fc8000fffe03f */
[----:B------:R-:W-:-:S04]  /*0b70*/  UIADD3 UR18, UP0, UR4, UR16, URZ ;  /* 0x0000001004127290 */ /* 0x000fc8000ff1e03f */
[----:B------:R-:W-:Y:S01]  /*0b80*/  ULEA.HI.X.SX32 UR19, UR4, UR17, 0x1, UP0 ;  /* 0x0000001104137291 */ /* 0x000fe200080f0e3f */
[----:B------:R-:W-:Y:S11]  /*0b90*/  @P0 BRA `(.L_x_30) ;  /* 0x0000000000300947 */ /* 0x000ff60003800000 */
[----:B-1234-:R-:W1:Y:S01]  /*0ba0*/  S2R R6, SR_LANEID ;  /* 0x0000000000067919 */ /* 0x01ee620000000000 */
[----:B------:R-:W-:Y:S05]  /*0bb0*/  WARPSYNC.ALL ;  /* 0x0000000000007948 */ /* 0x000fea0003800000 */
[----:B-1----:R-:W-:-:S05]  /*0bc0*/  IMAD.SHL.U32 R11, R6, 0x4, RZ ;  /* 0x00000004060b7824 */ /* 0x002fca00078e00ff */
[----:B------:R-:W1:Y:S01]  /*0bd0*/  LDS R9, [R11+UR8] ;  /* 0x000000080b097984 */ /* 0x000e620008000800 */
[----:B------:R-:W-:Y:S01]  /*0be0*/  IADD3 R6, P1, R11, UR18, RZ ;  /* 0x000000120b067c10 */ /* 0x000fe2000ff3e0ff */
[----:B------:R-:W-:-:S04]  /*0bf0*/  UMOV UR4, UR18 ;  /* 0x0000001200047c82 */ /* 0x000fc80008000000 */
[----:B------:R-:W-:Y:S01]  /*0c00*/  IMAD.X R7, RZ, RZ, UR19, P1 ;  /* 0x00000013ff077e24 */ /* 0x000fe200088e06ff */
[----:B------:R-:W-:-:S04]  /*0c10*/  UMOV UR5, UR19 ;  /* 0x0000001300057c82 */ /* 0x000fc80008000000 */
[----:B-1----:R1:W2:Y:S01]  /*0c20*/  ATOMG.E.EXCH.STRONG.GPU PT, RZ, [R6], R9 ;  /* 0x0000000906ff73a8 */ /* 0x0022a200041ee100 */
[----:B------:R-:W-:-:S04]  /*0c30*/  DEPBAR {5,4,3,2,1,0} ;  /* 0x0000003f0000791a */ /* 0x000fc80000000000 */
[----:B------:R1:W-:Y:S01]  /*0c40*/  UTMACCTL.IV [UR4] ;  /* 0x00000000040079b9 */ /* 0x0003e20008000000 */
[----:B------:R-:W-:Y:S01]  /*0c50*/  NOP ;  /* 0x0000000000007918 */ /* 0x000fe20000000000 */
.L_x_30:
[----:B------:R-:W-:Y:S05]  /*0c60*/  @P0 BRA `(.L_x_31) ;  /* 0x00000000000c0947 */ /* 0x000fea0003800000 */
[----:B------:R0:W-:Y:S01]  /*0c70*/  UTMACMDFLUSH ;  /* 0x00000000000079b7 */ /* 0x0001e20000000000 */
[----:B------:R-:W-:Y:S05]  /*0c80*/  @P0 BRA `(.L_x_31) ;  /* 0x0000000000040947 */ /* 0x000fea0003800000 */
[----:B------:R-:W-:-:S04]  /*0c90*/  DEPBAR.LE SB0, 0x0 ;  /* 0x000080000000791a */ /* 0x000fc80000000000 */
.L_x_31:
[----:B------:R-:W-:Y:S05]  /*0ca0*/  WARPSYNC.ALL ;  /* 0x0000000000007948 */ /* 0x000fea0003800000 */
[----:B--2---:R-:W-:Y:S06]  /*0cb0*/  BAR.SYNC.DEFER_BLOCKING 0x0 ;  /* 0x0000000000007b1d */ /* 0x004fec0000010000 */
[----:B------:R-:W-:Y:S02]  /*0cc0*/  BSSY B3, `(.L_x_32) ;  /* 0x000000b000037945 */ /* 0x000fe40003800000 */
[----:B------:R-:W-:Y:S06]  /*0cd0*/  BAR.SYNC.DEFER_BLOCKING 0x0 ;  /* 0x0000000000007b1d */ /* 0x000fec0000010000 */
[----:B------:R2:W-:Y:S01]  /*0ce0*/  @!P0 STS [R4], RZ ;  /* 0x000000ff04008388 */ /* 0x0005e20000000800 */
[----:B------:R-:W-:Y:S01]  /*0cf0*/  NOP ;  /* 0x0000000000007918 */ /* 0x000fe20000000000 */
[----:B------:R-:W-:Y:S05]  /*0d00*/  @P2 BRA `(.L_x_33) ;  /* 0x0000000000182947 */ /* 0x000fea0003800000 */
[----:B--2--5:R-:W2:Y:S01]  /*0d10*/  LDS R4, [UR8+0x8] ;  /* 0x00000808ff047984 */ /* 0x024ea20008000800 */
[----:B------:R-:W5:Y:S01]  /*0d20*/  LDC.64 R12, c[0x0][0x220] ;  /* 0x00008800ff0c7b82 */ /* 0x000f620000000a00 */
[----:B-1-3--:R-:W-:Y:S02]  /*0d30*/  IMAD.MOV.U32 R7, RZ, RZ, 0x70 ;  /* 0x00000070ff077424 */ /* 0x00afe400078e00ff */
[----:B-----5:R1:W-:Y:S03]  /*0d40*/  STS.64 [UR8], R12 ;  /* 0x0000000cff007988 */ /* 0x0203e60008000a08 */
[----:B--2---:R-:W-:-:S05]  /*0d50*/  LOP3.LUT R4, R4, 0x10, R7, 0xd8, !PT ;  /* 0x0000001004047812 */ /* 0x004fca00078ed807 */
[----:B------:R1:W-:Y:S02]  /*0d60*/  STS [UR8+0x8], R4 ;  /* 0x00000804ff007988 */ /* 0x0003e40008000808 */
.L_x_33:
[----:B-1----:R-:W-:Y:S05]  /*0d70*/  BSYNC B3 ;  /* 0x0000000000037941 */ /* 0x002fea0003800000 */
.L_x_32:
[----:B------:R-:W-:Y:S04]  /*0d80*/  BSSY B3, `(.L_x_34) ;  /* 0x0000033000037945 */ /* 0x000fe80003800000 */
[----:B------:R-:W-:Y:S04]  /*0d90*/  BSSY B4, `(.L_x_35) ;  /* 0x000002e000047945 */ /* 0x000fe80003800000 */
[----:B------:R-:W-:Y:S05]  /*0da0*/  @P2 BRA `(.L_x_36) ;  /* 0x0000000000242947 */ /* 0x000fea0003800000 */
[----:B--2--5:R-:W1:Y:S01]  /*0db0*/  LDS R4, [UR8+0x34] ;  /* 0x00003408ff047984 */ /* 0x024e620008000800 */
[----:B---3--:R-:W-:-:S05]  /*0dc0*/  IMAD.MOV.U32 R7, RZ, RZ, 0x3f000000 ;  /* 0x3f000000ff077424 */ /* 0x008fca00078e00ff */
[----:B-1----:R-:W-:-:S05]  /*0dd0*/  LOP3.LUT R4, R4, 0xff000000, R7, 0xb8, !PT ;  /* 0xff00000004047812 */ /* 0x002fca00078eb807 */
[----:B------:R1:W-:Y:S01]  /*0de0*/  STS [UR8+0x34], R4 ;  /* 0x00003404ff007988 */ /* 0x0003e20008000808 */
[----:B------:R-:W-:Y:S05]  /*0df0*/  @P2 BRA `(.L_x_37) ;  /* 0x0000000000182947 */ /* 0x000fea0003800000 */
[----:B-1----:R-:W1:Y:S01]  /*0e00*/  LDS R4, [UR8+0x38] ;  /* 0x00003808ff047984 */ /* 0x002e620008000800 */
[----:B------:R-:W-:-:S05]  /*0e10*/  IMAD.MOV.U32 R7, RZ, RZ, 0x7f ;  /* 0x0000007fff077424 */ /* 0x000fca00078e00ff */
[----:B-1----:R-:W-:-:S05]  /*0e20*/  LOP3.LUT R4, R4, 0xff, R7, 0xb8, !PT ;  /* 0x000000ff04047812 */ /* 0x002fca00078eb807 */
[----:B------:R1:W-:Y:S02]  /*0e30*/  STS [UR8+0x38], R4 ;  /* 0x00003804ff007988 */ /* 0x0003e40008000808 */
.L_x_36:
[----:B------:R-:W-:Y:S05]  /*0e40*/  @P2 BRA `(.L_x_38) ;  /* 0x00000000000c2947 */ /* 0x000fea0003800000 */
[----:B------:R1:W-:Y:S02]  /*0e50*/  STS [UR8+0x20], R8 ;  /* 0x00002008ff007988 */ /* 0x0003e40008000808 */
.L_x_37:
[----:B------:R-:W-:Y:S05]  /*0e60*/  @P2 BRA `(.L_x_39) ;  /* 0x0000000000242947 */ /* 0x000fea0003800000 */
[----:B------:R1:W-:Y:S02]  /*0e70*/  STS [UR8+0x24], R3 ;  /* 0x00002403ff007988 */ /* 0x0003e40008000808 */
.L_x_38:
[----:B------:R-:W-:Y:S05]  /*0e80*/  @P2 BRA `(.L_x_40) ;  /* 0x00000000002c2947 */ /* 0x000fea0003800000 */
[----:B-1----:R-:W1:Y:S01]  /*0e90*/  LDS R3, [UR8+0x1c] ;  /* 0x00001c08ff037984 */ /* 0x002e620008000800 */
[----:B---3--:R-:W4:Y:S02]  /*0ea0*/  LDC.64 R8, c[0x0][0x248] ;  /* 0x00009200ff087b82 */ /* 0x008f240000000a00 */
[--C-:B----4-:R-:W-:Y:S02]  /*0eb0*/  SHF.R.U32.HI R6, RZ, 0x4, R9.reuse ;  /* 0x00000004ff067819 */ /* 0x110fe40000011609 */
[----:B--2--5:R-:W-:-:S05]  /*0ec0*/  SHF.R.U64 R4, R8, 0x4, R9 ;  /* 0x0000000408047819 */ /* 0x024fca0000001209 */
[----:B------:R2:W-:Y:S01]  /*0ed0*/  STS [UR8+0xc], R4 ;  /* 0x00000c04ff007988 */ /* 0x0005e20008000808 */
[----:B-1----:R-:W-:-:S05]  /*0ee0*/  LOP3.LUT R3, R3, 0xf, R6, 0xb8, !PT ;  /* 0x0000000f03037812 */ /* 0x002fca00078eb806 */
[----:B------:R2:W-:Y:S02]  /*0ef0*/  STS [UR8+0x1c], R3 ;  /* 0x00001c03ff007988 */ /* 0x0005e40008000808 */
.L_x_39:
[----:B------:R-:W-:Y:S05]  /*0f00*/  @P2 BRA `(.L_x_41) ;  /* 0x00000000001c2947 */ /* 0x000fea0003800000 */
[----:B--2---:R-:W2:Y:S02]  /*0f10*/  LDS R3, [UR8+0x34] ;  /* 0x00003408ff037984 */ /* 0x004ea40008000800 */
[----:B--2---:R-:W-:-:S05]  /*0f20*/  LOP3.LUT R3, R3, 0x7, RZ, 0xb8, !PT ;  /* 0x0000000703037812 */ /* 0x004fca00078eb8ff */
[----:B------:R2:W-:Y:S02]  /*0f30*/  STS [UR8+0x34], R3 ;  /* 0x00003403ff007988 */ /* 0x0005e40008000808 */
.L_x_40:
[----:B------:R-:W-:Y:S05]  /*0f40*/  @P2 BRA `(.L_x_42) ;  /* 0x00000000001c2947 */ /* 0x000fea0003800000 */
[----:B-12---:R-:W1:Y:S02]  /*0f50*/  LDS R3, [UR8+0x34] ;  /* 0x00003408ff037984 */ /* 0x006e640008000800 */
[----:B-1----:R-:W-:-:S05]  /*0f60*/  LOP3.LUT R3, R3, 0x38, RZ, 0xb8, !PT ;  /* 0x0000003803037812 */ /* 0x002fca00078eb8ff */
[----:B------:R1:W-:Y:S02]  /*0f70*/  STS [UR8+0x34], R3 ;  /* 0x00003403ff007988 */ /* 0x0003e40008000808 */
.L_x_41:
[----:B------:R-:W-:Y:S05]  /*0f80*/  @P2 BRA `(.L_x_43) ;  /* 0x00000000001c2947 */ /* 0x000fea0003800000 */
[----:B-12---:R-:W1:Y:S02]  /*0f90*/  LDS R3, [UR8+0x8] ;  /* 0x00000808ff037984 */ /* 0x006e640008000800 */
[----:B-1----:R-:W-:-:S05]  /*0fa0*/  LOP3.LUT R3, R3, 0x780, RZ, 0xb8, !PT ;  /* 0x0000078003037812 */ /* 0x002fca00078eb8ff */
[----:B------:R1:W-:Y:S02]  /*0fb0*/  STS [UR8+0x8], R3 ;  /* 0x00000803ff007988 */ /* 0x0003e40008000808 */
.L_x_42:
[----:B------:R-:W-:Y:S05]  /*0fc0*/  @P2 BRA `(.L_x_44) ;  /* 0x0000000000282947 */ /* 0x000fea0003800000 */
[----:B-12---:R-:W1:Y:S02]  /*0fd0*/  LDS R3, [UR8+0x8] ;  /* 0x00000808ff037984 */ /* 0x006e640008000800 */
[----:B-1----:R-:W-:-:S05]  /*0fe0*/  LOP3.LUT R3, R3, 0x1800, RZ, 0xb8, !PT ;  /* 0x0000180003037812 */ /* 0x002fca00078eb8ff */
[----:B------:R1:W-:Y:S02]  /*0ff0*/  STS [UR8+0x8], R3 ;  /* 0x00000803ff007988 */ /* 0x0003e40008000808 */
.L_x_43:
[----:B------:R-:W-:Y:S05]  /*1000*/  @P2 BREAK B4 ;  /* 0x0000000000042942 */ /* 0x000fea0003800000 */
[----:B------:R-:W-:Y:S05]  /*1010*/  @P2 BRA `(.L_x_45) ;  /* 0x0000000000242947 */ /* 0x000fea0003800000 */
[----:B-12---:R-:W1:Y:S01]  /*1020*/  LDS R3, [UR8+0x8] ;  /* 0x00000808ff037984 */ /* 0x006e620008000800 */
[----:B-----5:R-:W-:-:S05]  /*1030*/  IMAD.MOV.U32 R4, RZ, RZ, 0x6000 ;  /* 0x00006000ff047424 */ /* 0x020fca00078e00ff */
[----:B-1----:R-:W-:-:S04]  /*1040*/  LOP3.LUT R3, R3, 0x4000, R4, 0xd8, !PT ;  /* 0x0000400003037812 */ /* 0x002fc800078ed804 */
[----:B------:R-:W-:-:S05]  /*1050*/  LOP3.LUT R3, R3, 0x400000, RZ, 0xb8, !PT ;  /* 0x0040000003037812 */ /* 0x000fca00078eb8ff */
[----:B------:R1:W-:Y:S02]  /*1060*/  STS [UR8+0x8], R3 ;  /* 0x00000803ff007988 */ /* 0x0003e40008000808 */
.L_x_44:
[----:B------:R-:W-:Y:S05]  /*1070*/  BSYNC B4 ;  /* 0x0000000000047941 */ /* 0x000fea0003800000 */
.L_x_35:
[----:B-12---:R-:W1:Y:S02]  /*1080*/  @!P2 LDS R3, [UR8+0x8] ;  /* 0x00000808ff03a984 */ /* 0x006e640008000800 */
[----:B-1----:R-:W-:-:S05]  /*1090*/  @!P2 LOP3.LUT R3, R3, 0x8000, RZ, 0xb8, !PT ;  /* 0x000080000303a812 */ /* 0x002fca00078eb8ff */
[----:B------:R1:W-:Y:S02]  /*10a0*/  @!P2 STS [UR8+0x8], R3 ;  /* 0x00000803ff00a988 */ /* 0x0003e40008000808 */
.L_x_45:
[----:B------:R-:W-:Y:S05]  /*10b0*/  BSYNC B3 ;  /* 0x0000000000037941 */ /* 0x000fea0003800000 */
.L_x_34:
[----:B------:R-:W-:Y:S05]  /*10c0*/  WARPSYNC.ALL ;  /* 0x0000000000007948 */ /* 0x000fea0003800000 */
[----:B------:R-:W-:Y:S01]  /*10d0*/  UIADD3 UR6, UR6, 0x100, URZ ;  /* 0x0000010006067890 */ /* 0x000fe2000fffe03f */
[----:B------:R-:W-:Y:S02]  /*10e0*/  ISETP.GE.AND P1, PT, R10, 0x1, PT ;  /* 0x000000010a00780c */ /* 0x000fe40003f26270 */
[----:B------:R-:W-:Y:S02]  /*10f0*/  CS2R R56, SRZ ;  /* 0x0000000000387805 */ /* 0x000fe4000001ff00 */
[----:B------:R-:W-:Y:S01]  /*1100*/  CS2R R58, SRZ ;  /* 0x00000000003a7805 */ /* 0x000fe2000001ff00 */
[----:B------:R-:W-:Y:S01]  /*1110*/  UIADD3 UR16, UP0, UR6, UR16, URZ ;  /* 0x0000001006107290 */ /* 0x000fe2000ff1e03f */
[----:B------:R-:W-:-:S02]  /*1120*/  CS2R R60, SRZ ;  /* 0x00000000003c7805 */ /* 0x000fc4000001ff00 */
[----:B------:R-:W-:Y:S02]  /*1130*/  CS2R R62, SRZ ;  /* 0x00000000003e7805 */ /* 0x000fe4000001ff00 */
[----:B------:R-:W-:Y:S01]  /*1140*/  CS2R R64, SRZ ;  /* 0x0000000000407805 */ /* 0x000fe2000001ff00 */
[----:B------:R-:W-:Y:S01]  /*1150*/  ULEA.HI.X.SX32 UR17, UR6, UR17, 0x1, UP0 ;  /* 0x0000001106117291 */ /* 0x000fe200080f0e3f */
[----:B------:R-:W-:Y:S02]  /*1160*/  CS2R R66, SRZ ;  /* 0x0000000000427805 */ /* 0x000fe4000001ff00 */
[----:B------:R-:W-:Y:S02]  /*1170*/  CS2R R68, SRZ ;  /* 0x0000000000447805 */ /* 0x000fe4000001ff00 */
[----:B------:R-:W-:Y:S02]  /*1180*/  CS2R R70, SRZ ;  /* 0x0000000000467805 */ /* 0x000fe4000001ff00 */
[----:B------:R-:W-:-:S02]  /*1190*/  CS2R R72, SRZ ;  /* 0x0000000000487805 */ /* 0x000fc4000001ff00 */
[----:B------:R-:W-:Y:S02]  /*11a0*/  CS2R R74, SRZ ;  /* 0x00000000004a7805 */ /* 0x000fe4000001ff00 */
[----:B------:R-:W-:Y:S02]  /*11b0*/  CS2R R76, SRZ ;  /* 0x00000000004c7805 */ /* 0x000fe4000001ff00 */
[----:B------:R-:W-:Y:S02]  /*11c0*/  CS2R R78, SRZ ;  /* 0x00000000004e7805 */ /* 0x000fe4000001ff00 */
[----:B------:R-:W-:Y:S02]  /*11d0*/  CS2R R80, SRZ ;  /* 0x0000000000507805 */ /* 0x000fe4000001ff00 */
[----:B------:R-:W-:Y:S02]  /*11e0*/  CS2R R82, SRZ ;  /* 0x0000000000527805 */ /* 0x000fe4000001ff00 */
[----:B------:R-:W-:-:S02]  /*11f0*/  CS2R R84, SRZ ;  /* 0x0000000000547805 */ /* 0x000fc4000001ff00 */
[----:B------:R-:W-:Y:S02]  /*1200*/  CS2R R86, SRZ ;  /* 0x0000000000567805 */ /* 0x000fe4000001ff00 */
[----:B------:R-:W-:Y:S02]  /*1210*/  CS2R R24, SRZ ;  /* 0x0000000000187805 */ /* 0x000fe4000001ff00 */
[----:B------:R-:W-:Y:S01]  /*1220*/  CS2R R26, SRZ ;  /* 0x00000000001a7805 */ /* 0x000fe2000001ff00 */
[----:B------:R-:W-:Y:S01]  /*1230*/  IMAD.MOV.U32 R28, RZ, RZ, RZ ;  /* 0x000000ffff1c7224 */ /* 0x000fe200078e00ff */
[----:B------:R-:W-:Y:S06]  /*1240*/  @P0 BRA `(.L_x_46) ;  /* 0x0000000000300947 */ /* 0x000fec0003800000 */
[----:B-12---:R-:W5:Y:S01]  /*1250*/  S2R R3, SR_LANEID ;  /* 0x0000000000037919 */ /* 0x006f620000000000 */
[----:B------:R-:W-:Y:S05]  /*1260*/  WARPSYNC.ALL ;  /* 0x0000000000007948 */ /* 0x000fea0003800000 */
[----:B-----5:R-:W-:-:S05]  /*1270*/  IMAD.SHL.U32 R4, R3, 0x4, RZ ;  /* 0x0000000403047824 */ /* 0x020fca00078e00ff */
[----:B------:R-:W1:Y:S01]  /*1280*/  LDS R3, [R4+UR8] ;  /* 0x0000000804037984 */ /* 0x000e620008000800 */
[----:B---34-:R-:W-:Y:S01]  /*1290*/  IADD3 R6, P3, R4, UR16, RZ ;  /* 0x0000001004067c10 */ /* 0x018fe2000ff7e0ff */
[----:B------:R-:W-:-:S04]  /*12a0*/  UMOV UR4, UR16 ;  /* 0x0000001000047c82 */ /* 0x000fc80008000000 */
[----:B------:R-:W-:Y:S01]  /*12b0*/  IMAD.X R7, RZ, RZ, UR17, P3 ;  /* 0x00000011ff077e24 */ /* 0x000fe200098e06ff */
[----:B------:R-:W-:-:S04]  /*12c0*/  UMOV UR5, UR17 ;  /* 0x0000001100057c82 */ /* 0x000fc80008000000 */
[----:B-1----:R1:W2:Y:S01]  /*12d0*/  ATOMG.E.EXCH.STRONG.GPU PT, RZ, [R6], R3 ;  /* 0x0000000306ff73a8 */ /* 0x0022a200041ee100 */
[----:B------:R-:W-:-:S04]  /*12e0*/  DEPBAR {5,4,3,2,1,0} ;  /* 0x0000003f0000791a */ /* 0x000fc80000000000 */
[----:B------:R1:W-:Y:S01]  /*12f0*/  UTMACCTL.IV [UR4] ;  /* 0x00000000040079b9 */ /* 0x0003e20008000000 */
[----:B------:R-:W-:Y:S01]  /*1300*/  NOP ;  /* 0x0000000000007918 */ /* 0x000fe20000000000 */
.L_x_46:
[----:B------:R-:W-:Y:S05]  /*1310*/  @P0 BRA `(.L_x_47) ;  /* 0x00000000000c0947 */ /* 0x000fea0003800000 */
[----:B------:R0:W-:Y:S01]  /*1320*/  UTMACMDFLUSH ;  /* 0x00000000000079b7 */ /* 0x0001e20000000000 */
[----:B------:R-:W-:Y:S05]  /*1330*/  @P0 BRA `(.L_x_47) ;  /* 0x0000000000040947 */ /* 0x000fea0003800000 */
[----:B------:R-:W-:-:S04]  /*1340*/  DEPBAR.LE SB0, 0x0 ;  /* 0x000080000000791a */ /* 0x000fc80000000000 */
.L_x_47:
[----:B------:R-:W-:Y:S05]  /*1350*/  WARPSYNC.ALL ;  /* 0x0000000000007948 */ /* 0x000fea0003800000 */
[----:B--2---:R-:W-:Y:S01]  /*1360*/  BAR.SYNC.DEFER_BLOCKING 0x0 ;  /* 0x0000000000007b1d */ /* 0x004fe20000010000 */
[----:B------:R-:W-:Y:S01]  /*1370*/  USHF.L.U32 UR11, UR23, 0x7, URZ ;  /* 0x00000007170b7899 */ /* 0x000fe2000800063f */
[----:B------:R-:W-:Y:S01]  /*1380*/  IMAD.MOV.U32 R29, RZ, RZ, RZ ;  /* 0x000000ffff1d7224 */ /* 0x000fe200078e00ff */
[----:B------:R-:W-:Y:S01]  /*1390*/  USHF.L.U32 UR27, UR22, 0x6, URZ ;  /* 0x00000006161b7899 */ /* 0x000fe2000800063f */
[----:B------:R-:W-:Y:S02]  /*13a0*/  CS2R R30, SRZ ;  /* 0x00000000001e7805 */ /* 0x000fe4000001ff00 */
[----:B------:R-:W-:Y:S01]  /*13b0*/  CS2R R32, SRZ ;  /* 0x0000000000207805 */ /* 0x000fe2000001ff00 */
[----:B------:R-:W-:Y:S01]  /*13c0*/  VOTEU.ALL UP0, P2 ;  /* 0x00000000003f7886 */ /* 0x000fe20001000000 */
[----:B-1----:R-:W-:Y:S01]  /*13d0*/  UMOV UR4, 0x1 ;  /* 0x0000000100047882 */ /* 0x002fe20000000000 */
[----:B------:R-:W-:-:S02]  /*13e0*/  CS2R R34, SRZ ;  /* 0x0000000000227805 */ /* 0x000fc4000001ff00 */
[----:B------:R-:W-:Y:S02]  /*13f0*/  CS2R R36, SRZ ;  /* 0x0000000000247805 */ /* 0x000fe4000001ff00 */
[----:B------:R-:W-:Y:S01]  /*1400*/  CS2R R38, SRZ ;  /* 0x0000000000267805 */ /* 0x000fe2000001ff00 */
[----:B------:R-:W-:-:S04]  /*1410*/  @!UP0 UIADD3 UR4, -UR4, 0x100000, URZ ;  /* 0x0010000004048890 */ /* 0x000fc8000fffe13f */
[----:B------:R-:W-:Y:S02]  /*1420*/  @!UP0 USHF.L.U32 UR5, UR4, 0xb, URZ ;  /* 0x0000000b04058899 */ /* 0x000fe4000800063f */
[----:B------:R-:W-:Y:S01]  /*1430*/  @!UP0 USHF.L.U32 UR4, UR4, 0x1, URZ ;  /* 0x0000000104048899 */ /* 0x000fe2000800063f */
[----:B------:R-:W-:Y:S01]  /*1440*/  CS2R R40, SRZ ;  /* 0x0000000000287805 */ /* 0x000fe2000001ff00 */
[----:B------:R-:W-:Y:S01]  /*1450*/  VOTEU.ALL UP0, P2 ;  /* 0x00000000003f7886 */ /* 0x000fe20001000000 */
[----:B------:R-:W-:Y:S02]  /*1460*/  CS2R R42, SRZ ;  /* 0x00000000002a7805 */ /* 0x000fe4000001ff00 */
[----:B------:R-:W-:Y:S02]  /*1470*/  CS2R R44, SRZ ;  /* 0x00000000002c7805 */ /* 0x000fe4000001ff00 */
[----:B------:R-:W-:Y:S02]  /*1480*/  CS2R R46, SRZ ;  /* 0x00000000002e7805 */ /* 0x000fe4000001ff00 */
[----:B------:R-:W-:-:S02]  /*1490*/  CS2R R48, SRZ ;  /* 0x0000000000307805 */ /* 0x000fc4000001ff00 */
[----:B------:R-:W-:Y:S02]  /*14a0*/  CS2R R50, SRZ ;  /* 0x0000000000327805 */ /* 0x000fe4000001ff00 */
[----:B------:R-:W-:Y:S02]  /*14b0*/  CS2R R52, SRZ ;  /* 0x0000000000347805 */ /* 0x000fe4000001ff00 */
[----:B------:R-:W-:Y:S01]  /*14c0*/  CS2R R54, SRZ ;  /* 0x0000000000367805 */ /* 0x000fe2000001ff00 */
[----:B------:R-:W1:Y:S02]  /*14d0*/  FENCE.VIEW.ASYNC.S ;  /* 0x00000000000073c6 */ /* 0x000e640000000000 */
[----:B-1----:R1:W2:Y:S01]  /*14e0*/  @!UP0 SYNCS.EXCH.64 URZ, [UR8+0x1800], UR4 ;  /* 0x00180004083f85b2 */ /* 0x0022a20008000100 */
[----:B------:R-:W-:Y:S05]  /*14f0*/  @!P1 BRA `(.L_x_48) ;  /* 0x0000000400589947 */ /* 0x000fea0003800000 */
[----:B-1----:R-:W-:Y:S01]  /*1500*/  UIADD3 UR5, UR8, 0x1000, URZ ;  /* 0x0000100008057890 */ /* 0x002fe2000fffe03f */
[----:B------:R-:W-:Y:S01]  /*1510*/  CS2R R56, SRZ ;  /* 0x0000000000387805 */ /* 0x000fe2000001ff00 */
[----:B------:R-:W-:Y:S01]  /*1520*/  USHF.R.U32.HI UR4, URZ, 0x4, UR8 ;  /* 0x000000043f047899 */ /* 0x000fe20008011608 */
[----:B------:R-:W-:Y:S01]  /*1530*/  CS2R R58, SRZ ;  /* 0x00000000003a7805 */ /* 0x000fe2000001ff00 */
[----:B------:R-:W-:Y:S01]  /*1540*/  USHF.R.U32.HI UR5, URZ, 0x4, UR5 ;  /* 0x000000043f057899 */ /* 0x000fe20008011605 */
[----:B------:R-:W-:Y:S01]  /*1550*/  CS2R R60, SRZ ;  /* 0x00000000003c7805 */ /* 0x000fe2000001ff00 */
[----:B------:R-:W-:Y:S01]  /*1560*/  USGXT.U32 UR4, UR4, 0xe ;  /* 0x0000000e0404789a */ /* 0x000fe20008000000 */
[----:B------:R-:W-:Y:S01]  /*1570*/  CS2R R62, SRZ ;  /* 0x00000000003e7805 */ /* 0x000fe2000001ff00 */
[----:B------:R-:W-:Y:S01]  /*1580*/  USGXT.U32 UR6, UR5, 0xe ;  /* 0x0000000e0506789a */ /* 0x000fe20008000000 */
        /* <DEDUP_REMOVED lines=27> */
[----:B------:R-:W-:Y:S01]  /*1740*/  CS2R R54, SRZ ;  /* 0x0000000000367805 */ /* 0x000fe2000001ff00 */
[----:B------:R-:W-:Y:S01]  /*1750*/  UMOV UR12, 0xffffff80 ;  /* 0xffffff80000c7882 */ /* 0x000fe20000000000 */
[----:B------:R-:W-:Y:S01]  /*1760*/  UMOV UR13, 0x3fffffef ;  /* 0x3fffffef000d7882 */ /* 0x000fe20000000000 */
[----:B------:R-:W-:Y:S01]  /*1770*/  UMOV UR5, URZ ;  /* 0x0000003f00057c82 */ /* 0x000fe20008000000 */
[----:B------:R-:W-:Y:S01]  /*1780*/  UMOV UR10, URZ ;  /* 0x0000003f000a7c82 */ /* 0x000fe20008000000 */
[----:B------:R-:W-:Y:S01]  /*1790*/  UIADD3.64 UR12, UR4, -UR12, URZ ;  /* 0x8000000c040c7297 */ /* 0x000fe2000fffe03f */
[----:B------:R-:W-:Y:S01]  /*17a0*/  UMOV UR30, UR6 ;  /* 0x00000006001e7c82 */ /* 0x000fe20008000000 */
[----:B------:R-:W-:-:S10]  /*17b0*/  UMOV UR31, 0xc0000010 ;  /* 0xc0000010001f7882 */ /* 0x000fd40000000000 */
.L_x_50:
[----:B--2---:R-:W-:Y:S01]  /*17c0*/  BAR.SYNC.DEFER_BLOCKING 0x0 ;  /* 0x0000000000007b1d */ /* 0x004fe20000010000 */
[----:B------:R-:W-:Y:S01]  /*17d0*/  @!P2 IMAD.MOV.U32 R3, RZ, RZ, 0x1800 ;  /* 0x00001800ff03a424 */ /* 0x000fe200078e00ff */
[----:B------:R-:W-:Y:S02]  /*17e0*/  ELECT P0, URZ, PT ;  /* 0x00000000003f782f */ /* 0x000fe40003800000 */
[----:B------:R-:W-:Y:S02]  /*17f0*/  ELECT P1, URZ, PT ;  /* 0x00000000003f782f */ /* 0x000fe40003820000 */
[C---:B------:R-:W-:Y:S01]  /*1800*/  ISETP.LT.U32.AND P0, PT, R2.reuse, 0x20, P0 ;  /* 0x000000200200780c */ /* 0x040fe20000701070 */
[----:B------:R-:W-:Y:S01]  /*1810*/  UMOV UR26, UR10 ;  /* 0x0000000a001a7c82 */ /* 0x000fe20008000000 */
[----:B------:R-:W-:-:S11]  /*1820*/  ISETP.LT.U32.AND P1, PT, R2, 0x20, P1 ;  /* 0x000000200200780c */ /* 0x000fd60000f21070 */
[----:B------:R-:W-:Y:S01]  /*1830*/  VOTEU.ANY UP0, P0 ;  /* 0x00000000003f7886 */ /* 0x000fe20000000100 */
[----:B------:R-:W-:Y:S01]  /*1840*/  VOTEU.ANY UP2, P0 ;  /* 0x00000000003f7886 */ /* 0x000fe20000040100 */
[----:B------:R-:W-:Y:S01]  /*1850*/  VOTEU.ANY UP1, P1 ;  /* 0x00000000003f7886 */ /* 0x000fe20000820100 */
[----:B------:R-:W-:Y:S01]  /*1860*/  VOTEU.ANY UP3, P1 ;  /* 0x00000000003f7886 */ /* 0x000fe20000860100 */
[----:B------:R1:W-:Y:S01]  /*1870*/  @!P2 SYNCS.ARRIVE.TRANS64 RZ, [UR8+0x1800], R3 ;  /* 0x00180003ffffa9a7 */ /* 0x0003e20008000008 */
[----:B------:R2:W-:Y:S06]  /*1880*/  MEMBAR.ALL.CTA ;  /* 0x0000000000007992 */ /* 0x0005ec0000008000 */
[----:B--2---:R-:W2:Y:S01]  /*1890*/  FENCE.VIEW.ASYNC.S ;  /* 0x00000000000073c6 */ /* 0x004ea20000000000 */
[----:B------:R-:W-:Y:S01]  /*18a0*/  @UP0 UIADD3 UR9, UR8, 0x1800, URZ ;  /* 0x0000180008090890 */ /* 0x000fe2000fffe03f */
[----:B------:R-:W-:Y:S01]  /*18b0*/  @UP0 UMOV UR6, UR20 ;  /* 0x0000001400060c82 */ /* 0x000fe20008000000 */
[----:B------:R-:W-:Y:S01]  /*18c0*/  @UP0 UMOV UR7, UR21 ;  /* 0x0000001500070c82 */ /* 0x000fe20008000000 */
[----:B------:R-:W-:-:S02]  /*18d0*/  @UP1 UIADD3 UR24, UR8, 0x1000, URZ ;  /* 0x0000100008181890 */ /* 0x000fc4000fffe03f */
[----:B------:R-:W-:Y:S01]  /*18e0*/  @UP1 UIADD3 UR25, UR8, 0x1800, URZ ;  /* 0x0000180008191890 */ /* 0x000fe2000fffe03f */
[----:B-1----:R-:W-:Y:S01]  /*18f0*/  SHF.L.U32 R3, R5, 0x1f, RZ ;  /* 0x0000001f05037819 */ /* 0x002fe200000006ff */
[----:B------:R-:W-:Y:S01]  /*1900*/  @UP1 UMOV UR14, UR18 ;  /* 0x00000012000e1c82 */ /* 0x000fe20008000000 */
[----:B------:R-:W-:Y:S01]  /*1910*/  @UP1 UMOV UR15, UR19 ;  /* 0x00000013000f1c82 */ /* 0x000fe20008000000 */
[----:B--2---:R-:W-:Y:S06]  /*1920*/  BAR.SYNC.DEFER_BLOCKING 0x0 ;  /* 0x0000000000007b1d */ /* 0x004fec0000010000 */
[----:B------:R1:W-:Y:S02]  /*1930*/  @UP2 UTMALDG.2D [UR8], [UR6] ;  /* 0x00000008060025b4 */ /* 0x0003e40008008000 */
[----:B------:R-:W-:Y:S06]  /*1940*/  BAR.SYNC.DEFER_BLOCKING 0x0 ;  /* 0x0000000000007b1d */ /* 0x000fec0000010000 */
[----:B------:R1:W-:Y:S02]  /*1950*/  @UP3 UTMALDG.2D [UR24], [UR14] ;  /* 0x000000180e0035b4 */ /* 0x0003e40008008000 */
[----:B------:R-:W-:Y:S06]  /*1960*/  BAR.SYNC.DEFER_BLOCKING 0x0 ;  /* 0x0000000000007b1d */ /* 0x000fec0000010000 */
[----:B------:R-:W2:Y:S02]  /*1970*/  SYNCS.PHASECHK.TRANS64.TRYWAIT P0, [UR8+0x1800], R3 ;  /* 0x00180003ff0075a7 */ /* 0x000ea40008000148 */
[----:B-12---:R-:W-:Y:S05]  /*1980*/  @!P0 BRA `(.L_x_49) ;  /* 0x0000000400a88947 */ /* 0x006fea0003800000 */
.L_x_51:
[----:B------:R-:W1:Y:S01]  /*1990*/  LDC R3, c[0x0][0x230] ;  /* 0x00008c00ff037b82 */ /* 0x000e620000000800 */
[----:B------:R-:W-:Y:S01]  /*19a0*/  UIADD3 UR10, UR10, 0x20, URZ ;  /* 0x000000200a0a7890 */ /* 0x000fe2000fffe03f */
[----:B------:R-:W-:Y:S02]  /*19b0*/  WARPGROUP.DEPBAR.LE gsb0, 0x0 ;  /* 0x00008000000079c5 */ /* 0x000fe40000010000 */
[----:B------:R-:W-:Y:S01]  /*19c0*/  WARPGROUP.ARRIVE ;  /* 0x00000000000079c5 */ /* 0x000fe20000000000 */
[----:B------:R-:W-:Y:S01]  /*19d0*/  UMOV UR28, UR4 ;  /* 0x00000004001c7c82 */ /* 0x000fe20008000000 */
[----:B------:R-:W-:Y:S01]  /*19e0*/  UMOV UR29, 0xc0000010 ;  /* 0xc0000010001d7882 */ /* 0x000fe20000000000 */
[----:B------:R-:W-:Y:S01]  /*19f0*/  UMOV UR14, UR30 ;  /* 0x0000001e000e7c82 */ /* 0x000fe20008000000 */
[----:B------:R-:W-:Y:S01]  /*1a00*/  UMOV UR15, UR31 ;  /* 0x0000001f000f7c82 */ /* 0x000fe20008000000 */
[----:B------:R-:W-:Y:S01]  /*1a10*/  LOP3.LUT R5, R5, 0x1, RZ, 0x3c, !PT ;  /* 0x0000000105057812 */ /* 0x000fe200078e3cff */
[----:B------:R-:W-:Y:S04]  /*1a20*/  QGMMA.64x64x32.F32.E4M3.E4M3 R56, gdesc[UR28], R56 ;  /* 0x00e000001c3879f3 */ /* 0x000fe80008700838 */
[----:B------:R-:W-:Y:S01]  /*1a30*/  QGMMA.64x64x32.F32.E4M3.E4M3 R24, gdesc[UR12], R24, gsb0 ;  /* 0x00e000000c1879f3 */ /* 0x000fe20008000818 */
[----:B-1----:R-:W-:-:S13]  /*1a40*/  ISETP.LE.AND P0, PT, R3, UR10, PT ;  /* 0x0000000a03007c0c */ /* 0x002fda000bf03270 */
[----:B------:R-:W-:Y:S05]  /*1a50*/  @!P0 BRA `(.L_x_50) ;  /* 0xfffffffc00588947 */ /* 0x000fea000383ffff */
.L_x_48:
[----:B------:R-:W-:Y:S02]  /*1a60*/  WARPGROUP.DEPBAR.LE gsb0, 0x0 ;  /* 0x00008000000079c5 */ /* 0x000fe40000010000 */
[----:B--2---:R-:W-:Y:S01]  /*1a70*/  BAR.SYNC.DEFER_BLOCKING 0x0 ;  /* 0x0000000000007b1d */ /* 0x004fe20000010000 */
[C---:B------:R-:W-:Y:S01]  /*1a80*/  IMAD.SHL.U32 R3, R0.reuse, 0x20, RZ ;  /* 0x0000002000037824 */ /* 0x040fe200078e00ff */
[----:B------:R-:W-:Y:S01]  /*1a90*/  F2FP.SATFINITE.E4M3.F32.PACK_AB_MERGE_C R56, R57, R56, RZ ;  /* 0x000000383938723e */ /* 0x000fe200048070ff */
[C---:B-----5:R-:W-:Y:S01]  /*1aa0*/  IMAD.SHL.U32 R4, R0.reuse, 0x10, RZ ;  /* 0x0000001000047824 */ /* 0x060fe200078e00ff */
[----:B------:R-:W-:Y:S01]  /*1ab0*/  F2FP.SATFINITE.E4M3.F32.PACK_AB_MERGE_C R58, R59, R58, RZ ;  /* 0x0000003a3b3a723e */ /* 0x000fe200048070ff */
[----:B------:R-:W-:Y:S01]  /*1ac0*/  IMAD.SHL.U32 R0, R0, 0x2, RZ ;  /* 0x0000000200007824 */ /* 0x000fe200078e00ff */
[----:B------:R-:W-:Y:S02]  /*1ad0*/  LOP3.LUT R3, R3, 0xc00, RZ, 0xc0, !PT ;  /* 0x00000c0003037812 */ /* 0x000fe400078ec0ff */
[----:B------:R-:W-:-:S02]  /*1ae0*/  ELECT P0, URZ, PT ;  /* 0x00000000003f782f */ /* 0x000fc40003800000 */
[----:B------:R-:W-:Y:S01]  /*1af0*/  F2FP.SATFINITE.E4M3.F32.PACK_AB_MERGE_C R60, R61, R60, RZ ;  /* 0x0000003c3d3c723e */ /* 0x000fe200048070ff */
[----:B------:R-:W-:Y:S01]  /*1b00*/  UMOV UR9, UR27 ;  /* 0x0000001b00097c82 */ /* 0x000fe20008000000 */
[----:B------:R-:W-:Y:S01]  /*1b10*/  LOP3.LUT R3, R3, 0x1c0, R4, 0xf8, !PT ;  /* 0x000001c003037812 */ /* 0x000fe200078ef804 */
[----:B------:R-:W-:Y:S01]  /*1b20*/  UMOV UR10, UR11 ;  /* 0x0000000b000a7c82 */ /* 0x000fe20008000000 */
[----:B------:R-:W-:Y:S02]  /*1b30*/  F2FP.SATFINITE.E4M3.F32.PACK_AB_MERGE_C R62, R63, R62, RZ ;  /* 0x0000003e3f3e723e */ /* 0x000fe400048070ff */
[----:B------:R-:W-:Y:S02]  /*1b40*/  F2FP.SATFINITE.E4M3.F32.PACK_AB_MERGE_C R24, R25, R24, RZ ;  /* 0x000000181918723e */ /* 0x000fe400048070ff */
[----:B------:R-:W-:Y:S02]  /*1b50*/  F2FP.SATFINITE.E4M3.F32.PACK_AB_MERGE_C R26, R27, R26, RZ ;  /* 0x0000001a1b1a723e */ /* 0x000fe400048070ff */
[----:B------:R-:W-:-:S02]  /*1b60*/  F2FP.SATFINITE.E4M3.F32.PACK_AB_MERGE_C R28, R29, R28, RZ ;  /* 0x0000001c1d1c723e */ /* 0x000fc400048070ff */
[----:B------:R-:W-:Y:S02]  /*1b70*/  F2FP.SATFINITE.E4M3.F32.PACK_AB_MERGE_C R30, R31, R30, RZ ;  /* 0x0000001e1f1e723e */ /* 0x000fe400048070ff */
[----:B------:R-:W-:Y:S01]  /*1b80*/  LOP3.LUT R3, R3, 0x36, R0, 0xf8, !PT ;  /* 0x0000003603037812 */ /* 0x000fe200078ef800 */
[----:B------:R-:W2:Y:S02]  /*1b90*/  @!P2 SYNCS.CCTL.IV [UR8+0x1800] ;  /* 0x00180000ff00a9b1 */ /* 0x000ea40008000008 */
[----:B--2---:R-:W-:Y:S01]  /*1ba0*/  BAR.SYNC.DEFER_BLOCKING 0x0 ;  /* 0x0000000000007b1d */ /* 0x004fe20000010000 */
[----:B------:R-:W-:Y:S02]  /*1bb0*/  F2FP.SATFINITE.E4M3.F32.PACK_AB_MERGE_C R64, R65, R64, RZ ;  /* 0x000000404140723e */ /* 0x000fe400048070ff */
[----:B------:R-:W-:Y:S02]  /*1bc0*/  F2FP.SATFINITE.E4M3.F32.PACK_AB_MERGE_C R66, R67, R66, RZ ;  /* 0x000000424342723e */ /* 0x000fe400048070ff */
[----:B------:R-:W-:-:S02]  /*1bd0*/  F2FP.SATFINITE.E4M3.F32.PACK_AB_MERGE_C R68, R69, R68, RZ ;  /* 0x000000444544723e */ /* 0x000fc400048070ff */
[----:B------:R-:W-:Y:S02]  /*1be0*/  F2FP.SATFINITE.E4M3.F32.PACK_AB_MERGE_C R70, R71, R70, RZ ;  /* 0x000000464746723e */ /* 0x000fe400048070ff */
[----:B------:R-:W-:Y:S02]  /*1bf0*/  F2FP.SATFINITE.E4M3.F32.PACK_AB_MERGE_C R32, R33, R32, RZ ;  /* 0x000000202120723e */ /* 0x000fe400048070ff */
[----:B------:R-:W-:Y:S02]  /*1c00*/  F2FP.SATFINITE.E4M3.F32.PACK_AB_MERGE_C R34, R35, R34, RZ ;  /* 0x000000222322723e */ /* 0x000fe400048070ff */
[----:B------:R-:W-:Y:S02]  /*1c10*/  F2FP.SATFINITE.E4M3.F32.PACK_AB_MERGE_C R36, R37, R36, RZ ;  /* 0x000000242524723e */ /* 0x000fe400048070ff */
[----:B------:R-:W-:Y:S02]  /*1c20*/  F2FP.SATFINITE.E4M3.F32.PACK_AB_MERGE_C R38, R39, R38, RZ ;  /* 0x000000262726723e */ /* 0x000fe400048070ff */
[----:B------:R-:W-:-:S02]  /*1c30*/  LOP3.LUT R5, R3, 0x10, RZ, 0x3c, !PT ;  /* 0x0000001003057812 */ /* 0x000fc400078e3cff */
[----:B------:R-:W-:Y:S02]  /*1c40*/  F2FP.SATFINITE.E4M3.F32.PACK_AB_MERGE_C R72, R73, R72, RZ ;  /* 0x000000484948723e */ /* 0x000fe400048070ff */
[----:B------:R-:W-:Y:S02]  /*1c50*/  F2FP.SATFINITE.E4M3.F32.PACK_AB_MERGE_C R74, R75, R74, RZ ;  /* 0x0000004a4b4a723e */ /* 0x000fe400048070ff */
[----:B------:R-:W-:Y:S01]  /*1c60*/  F2FP.SATFINITE.E4M3.F32.PACK_AB_MERGE_C R76, R77, R76, RZ ;  /* 0x0000004c4d4c723e */ /* 0x000fe200048070ff */
[----:B------:R-:W-:Y:S01]  /*1c70*/  STS.U16 [R3+UR8], R56 ;  /* 0x0000003803007988 */ /* 0x000fe20008000408 */
[----:B------:R-:W-:Y:S02]  /*1c80*/  F2FP.SATFINITE.E4M3.F32.PACK_AB_MERGE_C R78, R79, R78, RZ ;  /* 0x0000004e4f4e723e */ /* 0x000fe400048070ff */
[----:B------:R-:W-:Y:S01]  /*1c90*/  F2FP.SATFINITE.E4M3.F32.PACK_AB_MERGE_C R40, R41, R40, RZ ;  /* 0x000000282928723e */ /* 0x000fe200048070ff */
[----:B------:R-:W-:Y:S01]  /*1ca0*/  STS.U16 [R3+UR8+0x200], R58 ;  /* 0x0002003a03007988 */ /* 0x000fe20008000408 */
[----:B------:R-:W-:-:S02]  /*1cb0*/  F2FP.SATFINITE.E4M3.F32.PACK_AB_MERGE_C R42, R43, R42, RZ ;  /* 0x0000002a2b2a723e */ /* 0x000fc400048070ff */
[----:B------:R-:W-:Y:S01]  /*1cc0*/  F2FP.SATFINITE.E4M3.F32.PACK_AB_MERGE_C R44, R45, R44, RZ ;  /* 0x0000002c2d2c723e */ /* 0x000fe200048070ff */
[----:B------:R-:W-:Y:S01]  /*1cd0*/  STS.U16 [R3+UR8+0x8], R60 ;  /* 0x0000083c03007988 */ /* 0x000fe20008000408 */
[----:B------:R-:W-:Y:S02]  /*1ce0*/  F2FP.SATFINITE.E4M3.F32.PACK_AB_MERGE_C R46, R47, R46, RZ ;  /* 0x0000002e2f2e723e */ /* 0x000fe400048070ff */
[----:B---3--:R-:W-:Y:S01]  /*1cf0*/  LOP3.LUT R7, R3, 0x20, RZ, 0x3c, !PT ;  /* 0x0000002003077812 */ /* 0x008fe200078e3cff */
[----:B------:R-:W-:Y:S01]  /*1d00*/  STS.U16 [R3+UR8+0x208], R62 ;  /* 0x0002083e03007988 */ /* 0x000fe20008000408 */
[----:B------:R-:W-:Y:S02]  /*1d10*/  F2FP.SATFINITE.E4M3.F32.PACK_AB_MERGE_C R80, R81, R80, RZ ;  /* 0x000000505150723e */ /* 0x000fe400048070ff */
[----:B------:R-:W-:Y:S01]  /*1d20*/  F2FP.SATFINITE.E4M3.F32.PACK_AB_MERGE_C R82, R83, R82, RZ ;  /* 0x000000525352723e */ /* 0x000fe200048070ff */
[----:B------:R-:W-:Y:S01]  /*1d30*/  STS.U16 [R3+UR8+0x1000], R24 ;  /* 0x0010001803007988 */ /* 0x000fe20008000408 */
[----:B------:R-:W-:-:S02]  /*1d40*/  F2FP.SATFINITE.E4M3.F32.PACK_AB_MERGE_C R84, R85, R84, RZ ;  /* 0x000000545554723e */ /* 0x000fc400048070ff */
[----:B------:R-:W-:Y:S01]  /*1d50*/  F2FP.SATFINITE.E4M3.F32.PACK_AB_MERGE_C R86, R87, R86, RZ ;  /* 0x000000565756723e */ /* 0x000fe200048070ff */
[----:B------:R-:W-:Y:S01]  /*1d60*/  STS.U16 [R3+UR8+0x1200], R26 ;  /* 0x0012001a03007988 */ /* 0x000fe20008000408 */
[----:B------:R-:W-:Y:S02]  /*1d70*/  F2FP.SATFINITE.E4M3.F32.PACK_AB_MERGE_C R48, R49, R48, RZ ;  /* 0x000000303130723e */ /* 0x000fe400048070ff */
[----:B------:R-:W-:Y:S01]  /*1d80*/  F2FP.SATFINITE.E4M3.F32.PACK_AB_MERGE_C R50, R51, R50, RZ ;  /* 0x000000323332723e */ /* 0x000fe200048070ff */
[----:B------:R-:W-:Y:S01]  /*1d90*/  STS.U16 [R3+UR8+0x1008], R28 ;  /* 0x0010081c03007988 */ /* 0x000fe20008000408 */
[----:B------:R-:W-:Y:S02]  /*1da0*/  F2FP.SATFINITE.E4M3.F32.PACK_AB_MERGE_C R52, R53, R52, RZ ;  /* 0x000000343534723e */ /* 0x000fe400048070ff */
[----:B------:R-:W-:Y:S01]  /*1db0*/  F2FP.SATFINITE.E4M3.F32.PACK_AB_MERGE_C R54, R55, R54, RZ ;  /* 0x000000363736723e */ /* 0x000fe200048070ff */
[----:B------:R2:W-:Y:S01]  /*1dc0*/  STS.U16 [R3+UR8+0x1208], R30 ;  /* 0x0012081e03007988 */ /* 0x0005e20008000408 */
[----:B------:R-:W-:-:S03]  /*1dd0*/  ISETP.LT.U32.AND P0, PT, R2, 0x20, P0 ;  /* 0x000000200200780c */ /* 0x000fc60000701070 */
[----:B------:R-:W-:Y:S04]  /*1de0*/  STS.U16 [R5+UR8], R64 ;  /* 0x0000004005007988 */ /* 0x000fe80008000408 */
[----:B------:R-:W-:Y:S01]  /*1df0*/  STS.U16 [R5+UR8+0x200], R66 ;  /* 0x0002004205007988 */ /* 0x000fe20008000408 */
[----:B--2---:R-:W-:-:S03]  /*1e00*/  LOP3.LUT R3, R3, 0x30, RZ, 0x3c, !PT ;  /* 0x0000003003037812 */ /* 0x004fc600078e3cff */
[----:B------:R-:W-:Y:S02]  /*1e10*/  STS.U16 [R5+UR8+0x8], R68 ;  /* 0x0000084405007988 */ /* 0x000fe40008000408 */
[----:B------:R-:W-:Y:S01]  /*1e20*/  VOTEU.ANY UP0, P0 ;  /* 0x00000000003f7886 */ /* 0x000fe20000000100 */
[----:B------:R-:W-:Y:S01]  /*1e30*/  VOTEU.ANY UP1, P0 ;  /* 0x00000000003f7886 */ /* 0x000fe20000020100 */
[----:B------:R-:W-:Y:S03]  /*1e40*/  STS.U16 [R5+UR8+0x208], R70 ;  /* 0x0002084605007988 */ /* 0x000fe60008000408 */
[----:B-1----:R-:W-:Y:S01]  /*1e50*/  @UP0 UMOV UR4, UR16 ;  /* 0x0000001000040c82 */ /* 0x002fe20008000000 */
[----:B------:R-:W-:Y:S01]  /*1e60*/  STS.U16 [R5+UR8+0x1000], R32 ;  /* 0x0010002005007988 */ /* 0x000fe20008000408 */
[----:B------:R-:W-:-:S03]  /*1e70*/  @UP0 UMOV UR5, UR17 ;  /* 0x0000001100050c82 */ /* 0x000fc60008000000 */
[----:B------:R-:W-:Y:S04]  /*1e80*/  STS.U16 [R5+UR8+0x1200], R34 ;  /* 0x0012002205007988 */ /* 0x000fe80008000408 */
[----:B------:R-:W-:Y:S04]  /*1e90*/  STS.U16 [R5+UR8+0x1008], R36 ;  /* 0x0010082405007988 */ /* 0x000fe80008000408 */
[----:B------:R-:W-:Y:S04]  /*1ea0*/  STS.U16 [R5+UR8+0x1208], R38 ;  /* 0x0012082605007988 */ /* 0x000fe80008000408 */
[----:B------:R-:W-:Y:S04]  /*1eb0*/  STS.U16 [R7+UR8], R72 ;  /* 0x0000004807007988 */ /* 0x000fe80008000408 */
[----:B------:R-:W-:Y:S04]  /*1ec0*/  STS.U16 [R7+UR8+0x200], R74 ;  /* 0x0002004a07007988 */ /* 0x000fe80008000408 */
[----:B------:R-:W-:Y:S04]  /*1ed0*/  STS.U16 [R7+UR8+0x8], R76 ;  /* 0x0000084c07007988 */ /* 0x000fe80008000408 */
[----:B------:R-:W-:Y:S04]  /*1ee0*/  STS.U16 [R7+UR8+0x208], R78 ;  /* 0x0002084e07007988 */ /* 0x000fe80008000408 */
[----:B------:R-:W-:Y:S04]  /*1ef0*/  STS.U16 [R7+UR8+0x1000], R40 ;  /* 0x0010002807007988 */ /* 0x000fe80008000408 */
        /* <DEDUP_REMOVED lines=10> */
[----:B------:R-:W-:Y:S01]  /*1fa0*/  STS.U16 [R3+UR8+0x1208], R54 ;  /* 0x0012083603007988 */ /* 0x000fe20008000408 */
[----:B------:R1:W-:Y:S06]  /*1fb0*/  MEMBAR.ALL.CTA ;  /* 0x0000000000007992 */ /* 0x0003ec0000008000 */
[----:B-1----:R-:W1:Y:S02]  /*1fc0*/  FENCE.VIEW.ASYNC.S ;  /* 0x00000000000073c6 */ /* 0x002e640000000000 */
[----:B-1----:R-:W-:Y:S06]  /*1fd0*/  BAR.SYNC.DEFER_BLOCKING 0x0 ;  /* 0x0000000000007b1d */ /* 0x002fec0000010000 */
[----:B------:R1:W-:Y:S01]  /*1fe0*/  @UP1 UTMASTG.2D [UR8], [UR4] ;  /* 0x00000008040013b5 */ /* 0x0003e20008008000 */
[----:B------:R0:W-:Y:S01]  /*1ff0*/  UTMACMDFLUSH ;  /* 0x00000000000079b7 */ /* 0x0001e20000000000 */
[----:B------:R-:W-:-:S04]  /*2000*/  DEPBAR.LE SB0, 0x0 ;  /* 0x000080000000791a */ /* 0x000fc80000000000 */
[----:B------:R-:W-:Y:S06]  /*2010*/  BAR.SYNC.DEFER_BLOCKING 0x0 ;  /* 0x0000000000007b1d */ /* 0x000fec0000010000 */
[----:B-1----:R-:W-:Y:S05]  /*2020*/  EXIT ;  /* 0x000000000000794d */ /* 0x002fea0003800000 */
.L_x_49:
[----:B------:R-:W1:Y:S02]  /*2030*/  SYNCS.PHASECHK.TRANS64.TRYWAIT P0, [UR8+0x1800], R3 ;  /* 0x00180003ff0075a7 */ /* 0x000e640008000148 */
[----:B-1----:R-:W-:Y:S05]  /*2040*/  @!P0 BRA `(.L_x_49) ;  /* 0xfffffffc00f88947 */ /* 0x002fea000383ffff */
[----:B------:R-:W-:Y:S05]  /*2050*/  BRA `(.L_x_51) ;  /* 0xfffffff8004c7947 */ /* 0x000fea000383ffff */
.L_x_52:
[----:B------:R-:W-:-:S00]  /*2060*/  BRA `(.L_x_52) ;  /* 0xfffffffc00fc7947 */ /* 0x000fc0000383ffff */
[----:B------:R-:W-:-:S00]  /*2070*/  NOP ;  /* 0x0000000000007918 */ /* 0x000fc00000000000 */
        /* <DEDUP_REMOVED lines=8> */
.L_x_53:


//--------------------- .nv.shared.gluon_wgmma    --------------------------
	.section	.nv.shared.gluon_wgmma,"aw",@nobits
	.sectionflags	@""
	.align	16
	.zero		1024


//--------------------- .nv.shared.reserved.0     --------------------------
	.section	.nv.shared.reserved.0,"aw",@nobits
	.weak		__nv_reservedSMEM_offset_0_alias
	.size		__nv_reservedSMEM_offset_0_alias, 0, 0
	.other		__nv_reservedSMEM_offset_0_alias,@"STO_CUDA_RESERVED_SHARED STV_DEFAULT"
__nv_reservedSMEM_offset_0_alias:
	.zero		0


//--------------------- .nv.constant0.gluon_wgmma --------------------------
	.section	.nv.constant0.gluon_wgmma,"a",@progbits
	.sectionflags	@""
	.align	4
.nv.constant0.gluon_wgmma:
	.zero		608


//--------------------- SYMBOLS --------------------------

	.type		.nv.reservedSmem.offset0,@object
	.size		.nv.reservedSmem.offset0,0x4
